	.target	sm_90a

	.elftype	@"ET_EXEC"


//--------------------- .note.nv.tkinfo           --------------------------
	.section	.note.nv.tkinfo,"",@"SHT_NOTE"
	.sectionflags	@"SHF_NOTE_NV_TKINFO"
	.tkinfo
        /*0018*/ 	.word	0x00000002
        /*0030*/ 	.string	""
        /*0030*/ 	.string	"ptxas"
        /*0030*/ 	.string	"Cuda compilation tools, release 13.0, V13.0.88"
        /*0030*/ 	.string	"Build cuda_13.0.r13.0/compiler.36424714_0"
        /*0030*/ 	.string	"-arch sm_90a -m 64 "



//--------------------- .note.nv.cuinfo           --------------------------
	.section	.note.nv.cuinfo,"",@"SHT_NOTE"
	.sectionflags	@"SHF_NOTE_NV_CUINFO"
        /*0018*/ 	.short	0x0002
        /*001a*/ 	.short	0x005a
        /*001c*/ 	.short	0x0082
	.zero		2


//--------------------- .nv.info                  --------------------------
	.section	.nv.info,"",@"SHT_CUDA_INFO"
	.align	4


	//----- nvinfo : EIATTR_REGCOUNT
	.align		4
        /*0000*/ 	.byte	0x04, 0x2f
        /*0002*/ 	.short	(.L_15 - .L_14)
	.align		4
.L_14:
        /*0004*/ 	.word	index@(_ZN7cutlass13device_kernelINS_4gemm6kernel13GemmUniversalIN4cute5tupleIJiiiiEEENS1_10collective13CollectiveMmaINS1_34MainloopSm90TmaGmmaWarpSpecializedILi7ENS5_IJNS4_1CILi1EEESB_SB_EEENS1_32KernelTmaWarpSpecializedPingpongEEENS5_IJNSA_ILi64EEESF_SF_EEENS_10tfloat32_tENS5_IJlSB_lEEESH_SI_NS4_8TiledMMAINS4_8MMA_AtomIJNS4_4SM904GMMA29MMA_64x64x8_F32TF32TF32_SS_TNILNSM_7ScaleInE1ELSO_1EEEEEENS4_6LayoutISC_NS5_IJNSA_ILi0EEESS_SS_EEEEENS5_IJNS4_10UnderscoreESV_SV_EEEEENS4_13SM90_TMA_LOADENS4_14ComposedLayoutINS4_7SwizzleILi3ELi4ELi3EEENS4_18smem_ptr_flag_bitsILi32EEENSR_INS5_IJNSA_ILi8EEENSA_ILi32EEEEEENS5_IJS15_SB_EEEEEEEvNS4_8identityESY_S19_vS1A_EENS_8epilogue10collective6detail29Sm90TmaWarpSpecializedAdapterINS1D_15DefaultEpilogueISH_SI_SI_NS1C_6thread17LinearCombinationISH_Li1EffLNS1H_9ScaleType4KindE0ELNS_15FloatRoundStyleE2ESH_EENS1_15EpilogueDefaultEEEEEvvEEEEvNT_6ParamsE)
        /*0008*/ 	.word	0x000000a8


	//----- nvinfo : EIATTR_FRAME_SIZE
	.align		4
.L_15:
        /*000c*/ 	.byte	0x04, 0x11
        /*000e*/ 	.short	(.L_17 - .L_16)
	.align		4
.L_16:
        /*0010*/ 	.word	index@(_ZN7cutlass13device_kernelINS_4gemm6kernel13GemmUniversalIN4cute5tupleIJiiiiEEENS1_10collective13CollectiveMmaINS1_34MainloopSm90TmaGmmaWarpSpecializedILi7ENS5_IJNS4_1CILi1EEESB_SB_EEENS1_32KernelTmaWarpSpecializedPingpongEEENS5_IJNSA_ILi64EEESF_SF_EEENS_10tfloat32_tENS5_IJlSB_lEEESH_SI_NS4_8TiledMMAINS4_8MMA_AtomIJNS4_4SM904GMMA29MMA_64x64x8_F32TF32TF32_SS_TNILNSM_7ScaleInE1ELSO_1EEEEEENS4_6LayoutISC_NS5_IJNSA_ILi0EEESS_SS_EEEEENS5_IJNS4_10UnderscoreESV_SV_EEEEENS4_13SM90_TMA_LOADENS4_14ComposedLayoutINS4_7SwizzleILi3ELi4ELi3EEENS4_18smem_ptr_flag_bitsILi32EEENSR_INS5_IJNSA_ILi8EEENSA_ILi32EEEEEENS5_IJS15_SB_EEEEEEEvNS4_8identityESY_S19_vS1A_EENS_8epilogue10collective6detail29Sm90TmaWarpSpecializedAdapterINS1D_15DefaultEpilogueISH_SI_SI_NS1C_6thread17LinearCombinationISH_Li1EffLNS1H_9ScaleType4KindE0ELNS_15FloatRoundStyleE2ESH_EENS1_15EpilogueDefaultEEEEEvvEEEEvNT_6ParamsE)
        /*0014*/ 	.word	0x00000008


	//----- nvinfo : EIATTR_MIN_STACK_SIZE
	.align		4
.L_17:
        /*0018*/ 	.byte	0x04, 0x12
        /*001a*/ 	.short	(.L_19 - .L_18)
	.align		4
.L_18:
        /*001c*/ 	.word	index@(_ZN7cutlass13device_kernelINS_4gemm6kernel13GemmUniversalIN4cute5tupleIJiiiiEEENS1_10collective13CollectiveMmaINS1_34MainloopSm90TmaGmmaWarpSpecializedILi7ENS5_IJNS4_1CILi1EEESB_SB_EEENS1_32KernelTmaWarpSpecializedPingpongEEENS5_IJNSA_ILi64EEESF_SF_EEENS_10tfloat32_tENS5_IJlSB_lEEESH_SI_NS4_8TiledMMAINS4_8MMA_AtomIJNS4_4SM904GMMA29MMA_64x64x8_F32TF32TF32_SS_TNILNSM_7ScaleInE1ELSO_1EEEEEENS4_6LayoutISC_NS5_IJNSA_ILi0EEESS_SS_EEEEENS5_IJNS4_10UnderscoreESV_SV_EEEEENS4_13SM90_TMA_LOADENS4_14ComposedLayoutINS4_7SwizzleILi3ELi4ELi3EEENS4_18smem_ptr_flag_bitsILi32EEENSR_INS5_IJNSA_ILi8EEENSA_ILi32EEEEEENS5_IJS15_SB_EEEEEEEvNS4_8identityESY_S19_vS1A_EENS_8epilogue10collective6detail29Sm90TmaWarpSpecializedAdapterINS1D_15DefaultEpilogueISH_SI_SI_NS1C_6thread17LinearCombinationISH_Li1EffLNS1H_9ScaleType4KindE0ELNS_15FloatRoundStyleE2ESH_EENS1_15EpilogueDefaultEEEEEvvEEEEvNT_6ParamsE)
        /*0020*/ 	.word	0x00000008
.L_19:


//--------------------- .nv.compat                --------------------------
	.section	.nv.compat,"",@"SHT_CUDA_COMPAT_INFO"
	.align	4
        /*0000*/ 	.byte	0x02, 0x09, 0x01, 0x00, 0x02, 0x02, 0x04, 0x00, 0x02, 0x05, 0x05, 0x00, 0x03, 0x07, 0x01, 0x01
        /*0010*/ 	.byte	0x02, 0x03, 0x01, 0x00, 0x02, 0x06, 0x01, 0x00, 0x04, 0x0b, 0x08, 0x00, 0x00, 0x00, 0x00, 0x00
        /*0020*/ 	.byte	0x00, 0x00, 0x00, 0x00


//--------------------- .nv.info._ZN7cutlass13device_kernelINS_4gemm6kernel13GemmUniversalIN4cute5tupleIJiiiiEEENS1_10collective13CollectiveMmaINS1_34MainloopSm90TmaGmmaWarpSpecializedILi7ENS5_IJNS4_1CILi1EEESB_SB_EEENS1_32KernelTmaWarpSpecializedPingpongEEENS5_IJNSA_ILi64EEESF_SF_EEENS_10tfloat32_tENS5_IJlSB_lEEESH_SI_NS4_8TiledMMAINS4_8MMA_AtomIJNS4_4SM904GMMA29MMA_64x64x8_F32TF32TF32_SS_TNILNSM_7ScaleInE1ELSO_1EEEEEENS4_6LayoutISC_NS5_IJNSA_ILi0EEESS_SS_EEEEENS5_IJNS4_10UnderscoreESV_SV_EEEEENS4_13SM90_TMA_LOADENS4_14ComposedLayoutINS4_7SwizzleILi3ELi4ELi3EEENS4_18smem_ptr_flag_bitsILi32EEENSR_INS5_IJNSA_ILi8EEENSA_ILi32EEEEEENS5_IJS15_SB_EEEEEEEvNS4_8identityESY_S19_vS1A_EENS_8epilogue10collective6detail29Sm90TmaWarpSpecializedAdapterINS1D_15DefaultEpilogueISH_SI_SI_NS1C_6thread17LinearCombinationISH_Li1EffLNS1H_9ScaleType4KindE0ELNS_15FloatRoundStyleE2ESH_EENS1_15EpilogueDefaultEEEEEvvEEEEvNT_6ParamsE --------------------------
	.section	.nv.info._ZN7cutlass13device_kernelINS_4gemm6kernel13GemmUniversalIN4cute5tupleIJiiiiEEENS1_10collective13CollectiveMmaINS1_34MainloopSm90TmaGmmaWarpSpecializedILi7ENS5_IJNS4_1CILi1EEESB_SB_EEENS1_32KernelTmaWarpSpecializedPingpongEEENS5_IJNSA_ILi64EEESF_SF_EEENS_10tfloat32_tENS5_IJlSB_lEEESH_SI_NS4_8TiledMMAINS4_8MMA_AtomIJNS4_4SM904GMMA29MMA_64x64x8_F32TF32TF32_SS_TNILNSM_7ScaleInE1ELSO_1EEEEEENS4_6LayoutISC_NS5_IJNSA_ILi0EEESS_SS_EEEEENS5_IJNS4_10UnderscoreESV_SV_EEEEENS4_13SM90_TMA_LOADENS4_14ComposedLayoutINS4_7SwizzleILi3ELi4ELi3EEENS4_18smem_ptr_flag_bitsILi32EEENSR_INS5_IJNSA_ILi8EEENSA_ILi32EEEEEENS5_IJS15_SB_EEEEEEEvNS4_8identityESY_S19_vS1A_EENS_8epilogue10collective6detail29Sm90TmaWarpSpecializedAdapterINS1D_15DefaultEpilogueISH_SI_SI_NS1C_6thread17LinearCombinationISH_Li1EffLNS1H_9ScaleType4KindE0ELNS_15FloatRoundStyleE2ESH_EENS1_15EpilogueDefaultEEEEEvvEEEEvNT_6ParamsE,"",@"SHT_CUDA_INFO"
	.sectionflags	@""
	.align	4


	//----- nvinfo : EIATTR_CUDA_API_VERSION
	.align		4
        /*0000*/ 	.byte	0x04, 0x37
        /*0002*/ 	.short	(.L_21 - .L_20)
.L_20:
        /*0004*/ 	.word	0x00000082


	//----- nvinfo : EIATTR_KPARAM_INFO
	.align		4
.L_21:
        /*0008*/ 	.byte	0x04, 0x17
        /*000a*/ 	.short	(.L_23 - .L_22)
.L_22:
        /*000c*/ 	.word	0x00000000
        /*0010*/ 	.short	0x0000
        /*0012*/ 	.short	0x0070
        /*0014*/ 	.byte	0x00, 0xf0, 0x01, 0x10


	//----- nvinfo : EIATTR_SPARSE_MMA_MASK
	.align		4
.L_23:
        /*0018*/ 	.byte	0x03, 0x50
        /*001a*/ 	.short	0x0000


	//----- nvinfo : EIATTR_MAXREG_COUNT
	.align		4
        /*001c*/ 	.byte	0x03, 0x1b
        /*001e*/ 	.short	0x00a8


	//----- nvinfo : EIATTR_NUM_BARRIERS
	.align		4
        /*0020*/ 	.byte	0x02, 0x4c
        /*0022*/ 	.byte	0x01
	.zero		1


	//----- nvinfo : EIATTR_EXTERNS
	.align		4
        /*0024*/ 	.byte	0x04, 0x0f
        /*0026*/ 	.short	(.L_25 - .L_24)


	//   ....[0]....
	.align		4
.L_24:
        /*0028*/ 	.word	index@(__assertfail)


	//----- nvinfo : EIATTR_ANNOTATIONS
	.align		4
.L_25:
        /*002c*/ 	.byte	0x04, 0x55
        /*002e*/ 	.short	(.L_27 - .L_26)


	//   ....[0]....
.L_26:
        /*0030*/ 	.word	0x00000001
        /*0034*/ 	.byte	0x30, 0x0b, 0x00, 0x00, 0x01, 0x00, 0x00, 0x00, 0x70, 0x12, 0x00, 0x00, 0x01, 0x00, 0x00, 0x00
        /*0044*/ 	.byte	0xe0, 0x46, 0x00, 0x00, 0x01, 0x00, 0x00, 0x00, 0x60, 0x53, 0x00, 0x00


	//----- nvinfo : EIATTR_MERCURY_ISA_VERSION
	.align		4
.L_27:
        /*0050*/ 	.byte	0x03, 0x5f
        /*0052*/ 	.short	0x0101


	//----- nvinfo : EIATTR_INT_WARP_WIDE_INSTR_OFFSETS
	.align		4
        /*0054*/ 	.byte	0x04, 0x31
        /*0056*/ 	.short	(.L_29 - .L_28)


	//   ....[0]....
.L_28:
        /*0058*/ 	.word	0x00000450


	//   ....[1]....
        /*005c*/ 	.word	0x00000470


	//   ....[2]....
        /*0060*/ 	.word	0x000004f0


	//   ....[3]....
        /*0064*/ 	.word	0x00000500


	//   ....[4]....
        /*0068*/ 	.word	0x00000510


	//   ....[5]....
        /*006c*/ 	.word	0x00000530


	//   ....[6]....
        /*0070*/ 	.word	0x000005c0


	//   ....[7]....
        /*0074*/ 	.word	0x000005e0


	//----- nvinfo : EIATTR_COOP_GROUP_MASK_REGIDS
	.align		4
.L_29:
        /*0078*/ 	.byte	0x04, 0x29
        /*007a*/ 	.short	(.L_31 - .L_30)


	//   ....[0]....
.L_30:
        /*007c*/ 	.word	0xffffffff


	//   ....[1]....
        /*0080*/ 	.word	0xffffffff


	//   ....[2]....
        /*0084*/ 	.word	0xffffffff


	//   ....[3]....
        /*0088*/ 	.word	0xffffffff


	//   ....[4]....
        /*008c*/ 	.word	0xffffffff


	//   ....[5]....
        /*0090*/ 	.word	0xffffffff


	//----- nvinfo : EIATTR_COOP_GROUP_INSTR_OFFSETS
	.align		4
.L_31:
        /*0094*/ 	.byte	0x04, 0x28
        /*0096*/ 	.short	(.L_33 - .L_32)


	//   ....[0]....
.L_32:
        /*0098*/ 	.word	0x00000070


	//   ....[1]....
        /*009c*/ 	.word	0x00000080


	//   ....[2]....
        /*00a0*/ 	.word	0x00000140


	//   ....[3]....
        /*00a4*/ 	.word	0x00000330


	//   ....[4]....
        /*00a8*/ 	.word	0x00000370


	//   ....[5]....
        /*00ac*/ 	.word	0x000003b0


	//----- nvinfo : EIATTR_REG_RECONFIG
	.align		4
.L_33:
        /*00b0*/ 	.byte	0x01, 0x54
	.zero		2


	//----- nvinfo : EIATTR_SYSCALL_OFFSETS
	.align		4
        /*00b4*/ 	.byte	0x04, 0x46
        /*00b6*/ 	.short	(.L_35 - .L_34)


	//   ....[0]....
.L_34:
        /*00b8*/ 	.word	0x00001770


	//----- nvinfo : EIATTR_MBARRIER_INSTR_OFFSETS
	.align		4
.L_35:
        /*00bc*/ 	.byte	0x04, 0x39
        /*00be*/ 	.short	(.L_37 - .L_36)


	//   ....[0]....
.L_36:
        /*00c0*/ 	.word	0x00000240
        /*00c4*/ 	.word	0x000000ff
        /*00c8*/ 	.word	0x00000000
        /*00cc*/ 	.short	0x0100
        /*00ce*/ 	.byte	0x08
	.zero		1


	//   ....[1]....
        /*00d0*/ 	.word	0x00000250
        /*00d4*/ 	.word	0x000000ff
        /*00d8*/ 	.word	0x00000038
        /*00dc*/ 	.short	0x0100
        /*00de*/ 	.byte	0x08
	.zero		1


	//   ....[2]....
        /*00e0*/ 	.word	0x00000260
        /*00e4*/ 	.word	0x000000ff
        /*00e8*/ 	.word	0x00000008
        /*00ec*/ 	.short	0x0100
        /*00ee*/ 	.byte	0x08
	.zero		1


	//   ....[3]....
        /*00f0*/ 	.word	0x00000270
        /*00f4*/ 	.word	0x000000ff
        /*00f8*/ 	.word	0x00000040
        /*00fc*/ 	.short	0x0100
        /*00fe*/ 	.byte	0x08
	.zero		1


	//   ....[4]....
        /*0100*/ 	.word	0x00000280
        /*0104*/ 	.word	0x000000ff
        /*0108*/ 	.word	0x00000010
        /*010c*/ 	.short	0x0100
        /*010e*/ 	.byte	0x08
	.zero		1


	//   ....[5]....
        /*0110*/ 	.word	0x00000290
        /*0114*/ 	.word	0x000000ff
        /*0118*/ 	.word	0x00000048
        /*011c*/ 	.short	0x0100
        /*011e*/ 	.byte	0x08
	.zero		1


	//   ....[6]....
        /*0120*/ 	.word	0x000002a0
        /*0124*/ 	.word	0x000000ff
        /*0128*/ 	.word	0x00000018
        /*012c*/ 	.short	0x0100
        /*012e*/ 	.byte	0x08
	.zero		1


	//   ....[7]....
        /*0130*/ 	.word	0x000002b0
        /*0134*/ 	.word	0x000000ff
        /*0138*/ 	.word	0x00000050
        /*013c*/ 	.short	0x0100
        /*013e*/ 	.byte	0x08
	.zero		1


	//   ....[8]....
        /*0140*/ 	.word	0x000002c0
        /*0144*/ 	.word	0x000000ff
        /*0148*/ 	.word	0x00000020
        /*014c*/ 	.short	0x0100
        /*014e*/ 	.byte	0x08
	.zero		1


	//   ....[9]....
        /*0150*/ 	.word	0x000002d0
        /*0154*/ 	.word	0x000000ff
        /*0158*/ 	.word	0x00000058
        /*015c*/ 	.short	0x0100
        /*015e*/ 	.byte	0x08
	.zero		1


	//   ....[10]....
        /*0160*/ 	.word	0x000002e0
        /*0164*/ 	.word	0x000000ff
        /*0168*/ 	.word	0x00000028
        /*016c*/ 	.short	0x0100
        /*016e*/ 	.byte	0x08
	.zero		1


	//   ....[11]....
        /*0170*/ 	.word	0x000002f0
        /*0174*/ 	.word	0x000000ff
        /*0178*/ 	.word	0x00000060
        /*017c*/ 	.short	0x0100
        /*017e*/ 	.byte	0x08
	.zero		1


	//   ....[12]....
        /*0180*/ 	.word	0x00000300
        /*0184*/ 	.word	0x000000ff
        /*0188*/ 	.word	0x00000030
        /*018c*/ 	.short	0x0100
        /*018e*/ 	.byte	0x08
	.zero		1


	//   ....[13]....
        /*0190*/ 	.word	0x00000310
        /*0194*/ 	.word	0x000000ff
        /*0198*/ 	.word	0x00000068
        /*019c*/ 	.short	0x0100
        /*019e*/ 	.byte	0x08
	.zero		1


	//   ....[14]....
        /*01a0*/ 	.word	0x00000620
        /*01a4*/ 	.word	0x000000ff
        /*01a8*/ 	.word	0x000000a0
        /*01ac*/ 	.short	0x0100
        /*01ae*/ 	.byte	0x08
	.zero		1


	//   ....[15]....
        /*01b0*/ 	.word	0x00000690
        /*01b4*/ 	.word	0x000000ff
        /*01b8*/ 	.word	0x000000a8
        /*01bc*/ 	.short	0x0100
        /*01be*/ 	.byte	0x08
	.zero		1


	//   ....[16]....
        /*01c0*/ 	.word	0x000006b0
        /*01c4*/ 	.word	0x000000ff
        /*01c8*/ 	.word	0x00000080
        /*01cc*/ 	.short	0x0100
        /*01ce*/ 	.byte	0x09
	.zero		1


	//   ....[17]....
        /*01d0*/ 	.word	0x000006c0
        /*01d4*/ 	.word	0x000000ff
        /*01d8*/ 	.word	0x00000088
        /*01dc*/ 	.short	0x0100
        /*01de*/ 	.byte	0x09
	.zero		1


	//   ....[18]....
        /*01e0*/ 	.word	0x000006d0
        /*01e4*/ 	.word	0x000000ff
        /*01e8*/ 	.word	0x00000090
        /*01ec*/ 	.short	0x0100
        /*01ee*/ 	.byte	0x09
	.zero		1


	//   ....[19]....
        /*01f0*/ 	.word	0x000006e0
        /*01f4*/ 	.word	0x000000ff
        /*01f8*/ 	.word	0x00000098
        /*01fc*/ 	.short	0x0100
        /*01fe*/ 	.byte	0x09
	.zero		1


	//   ....[20]....
        /*0200*/ 	.word	0x00001630
        /*0204*/ 	.word	0x000000ff
        /*0208*/ 	.word	0xfffffff8
        /*020c*/ 	.short	0x010a
        /*020e*/ 	.byte	0x2b
	.zero		1


	//   ....[21]....
        /*0210*/ 	.word	0x000017f0
        /*0214*/ 	.word	0x00000003
        /*0218*/ 	.word	0x00000000
        /*021c*/ 	.short	0x010a
        /*021e*/ 	.byte	0x3f
	.zero		1


	//   ....[22]....
        /*0220*/ 	.word	0x00001830
        /*0224*/ 	.word	0x00000003
        /*0228*/ 	.word	0x00000000
        /*022c*/ 	.short	0x010a
        /*022e*/ 	.byte	0x3f
	.zero		1


	//   ....[23]....
        /*0230*/ 	.word	0x00001cf0
        /*0234*/ 	.word	0x000000ff
        /*0238*/ 	.word	0x00000000
        /*023c*/ 	.short	0x010a
        /*023e*/ 	.byte	0x04
	.zero		1


	//   ....[24]....
        /*0240*/ 	.word	0x00001d30
        /*0244*/ 	.word	0x000000ff
        /*0248*/ 	.word	0x00000000
        /*024c*/ 	.short	0x010a
        /*024e*/ 	.byte	0x04
	.zero		1


	//   ....[25]....
        /*0250*/ 	.word	0x00002150
        /*0254*/ 	.word	0x000000ff
        /*0258*/ 	.word	0x00000000
        /*025c*/ 	.short	0x0101
        /*025e*/ 	.byte	0x04
	.zero		1


	//   ....[26]....
        /*0260*/ 	.word	0x00002250
        /*0264*/ 	.word	0x00000003
        /*0268*/ 	.word	0x00000000
        /*026c*/ 	.short	0x0101
        /*026e*/ 	.byte	0x30
	.zero		1


	//   ....[27]....
        /*0270*/ 	.word	0x00002340
        /*0274*/ 	.word	0x000000ff
        /*0278*/ 	.word	0x00000000
        /*027c*/ 	.short	0x0101
        /*027e*/ 	.byte	0x04
	.zero		1


	//   ....[28]....
        /*0280*/ 	.word	0x000023b0
        /*0284*/ 	.word	0x000000ff
        /*0288*/ 	.word	0x00000008
        /*028c*/ 	.short	0x010a
        /*028e*/ 	.byte	0x2b
	.zero		1


	//   ....[29]....
        /*0290*/ 	.word	0x00004720
        /*0294*/ 	.word	0x00000000
        /*0298*/ 	.word	0x00000000
        /*029c*/ 	.short	0x0101
        /*029e*/ 	.byte	0x30
	.zero		1


	//   ....[30]....
        /*02a0*/ 	.word	0x00005030
        /*02a4*/ 	.word	0x0000000b
        /*02a8*/ 	.word	0x00000038
        /*02ac*/ 	.short	0x010a
        /*02ae*/ 	.byte	0x3f
	.zero		1


	//   ....[31]....
        /*02b0*/ 	.word	0x000054c0
        /*02b4*/ 	.word	0x00000006
        /*02b8*/ 	.word	0x000000a8
        /*02bc*/ 	.short	0x0101
        /*02be*/ 	.byte	0x3f
	.zero		1


	//   ....[32]....
        /*02c0*/ 	.word	0x00005bd0
        /*02c4*/ 	.word	0x00000007
        /*02c8*/ 	.word	0x00000000
        /*02cc*/ 	.short	0x010a
        /*02ce*/ 	.byte	0x3f
	.zero		1


	//   ....[33]....
        /*02d0*/ 	.word	0x00005c50
        /*02d4*/ 	.word	0x00000006
        /*02d8*/ 	.word	0x00000000
        /*02dc*/ 	.short	0x010a
        /*02de*/ 	.byte	0x3f
	.zero		1


	//   ....[34]....
        /*02e0*/ 	.word	0x00005ce0
        /*02e4*/ 	.word	0x00000007
        /*02e8*/ 	.word	0x00000000
        /*02ec*/ 	.short	0x010a
        /*02ee*/ 	.byte	0x3f
	.zero		1


	//   ....[35]....
        /*02f0*/ 	.word	0x00005d70
        /*02f4*/ 	.word	0x00000006
        /*02f8*/ 	.word	0x00000000
        /*02fc*/ 	.short	0x010a
        /*02fe*/ 	.byte	0x3f
	.zero		1


	//   ....[36]....
        /*0300*/ 	.word	0x00005e00
        /*0304*/ 	.word	0x00000007
        /*0308*/ 	.word	0x00000000
        /*030c*/ 	.short	0x010a
        /*030e*/ 	.byte	0x3f
	.zero		1


	//   ....[37]....
        /*0310*/ 	.word	0x00005e90
        /*0314*/ 	.word	0x00000006
        /*0318*/ 	.word	0x00000000
        /*031c*/ 	.short	0x010a
        /*031e*/ 	.byte	0x3f
	.zero		1


	//   ....[38]....
        /*0320*/ 	.word	0x00005f20
        /*0324*/ 	.word	0x00000005
        /*0328*/ 	.word	0x00000000
        /*032c*/ 	.short	0x010a
        /*032e*/ 	.byte	0x3f
	.zero		1


	//   ....[39]....
        /*0330*/ 	.word	0x00005f90
        /*0334*/ 	.word	0x00000003
        /*0338*/ 	.word	0xfffffff8
        /*033c*/ 	.short	0x010a
        /*033e*/ 	.byte	0x3f
	.zero		1


	//   ....[40]....
        /*0340*/ 	.word	0x00005fe0
        /*0344*/ 	.word	0x00000003
        /*0348*/ 	.word	0x00000000
        /*034c*/ 	.short	0x010a
        /*034e*/ 	.byte	0x3f
	.zero		1


	//   ....[41]....
        /*0350*/ 	.word	0x00006040
        /*0354*/ 	.word	0x00000004
        /*0358*/ 	.word	0x00000000
        /*035c*/ 	.short	0x010a
        /*035e*/ 	.byte	0x3f
	.zero		1


	//   ....[42]....
        /*0360*/ 	.word	0x000060a0
        /*0364*/ 	.word	0x00000003
        /*0368*/ 	.word	0x00000008
        /*036c*/ 	.short	0x010a
        /*036e*/ 	.byte	0x3f
	.zero		1


	//   ....[43]....
        /*0370*/ 	.word	0x00006170
        /*0374*/ 	.word	0x0000000b
        /*0378*/ 	.word	0x00000038
        /*037c*/ 	.short	0x010a
        /*037e*/ 	.byte	0x3f
	.zero		1


	//   ....[44]....
        /*0380*/ 	.word	0x00006240
        /*0384*/ 	.word	0x00000007
        /*0388*/ 	.word	0x00000000
        /*038c*/ 	.short	0x010a
        /*038e*/ 	.byte	0x3f
	.zero		1


	//   ....[45]....
        /*0390*/ 	.word	0x00006290
        /*0394*/ 	.word	0x00000006
        /*0398*/ 	.word	0x00000000
        /*039c*/ 	.short	0x010a
        /*039e*/ 	.byte	0x3f
	.zero		1


	//   ....[46]....
        /*03a0*/ 	.word	0x000062e0
        /*03a4*/ 	.word	0x00000007
        /*03a8*/ 	.word	0x00000000
        /*03ac*/ 	.short	0x010a
        /*03ae*/ 	.byte	0x3f
	.zero		1


	//   ....[47]....
        /*03b0*/ 	.word	0x00006330
        /*03b4*/ 	.word	0x00000006
        /*03b8*/ 	.word	0x00000000
        /*03bc*/ 	.short	0x010a
        /*03be*/ 	.byte	0x3f
	.zero		1


	//   ....[48]....
        /*03c0*/ 	.word	0x00006380
        /*03c4*/ 	.word	0x00000007
        /*03c8*/ 	.word	0x00000000
        /*03cc*/ 	.short	0x010a
        /*03ce*/ 	.byte	0x3f
	.zero		1


	//   ....[49]....
        /*03d0*/ 	.word	0x000063d0
        /*03d4*/ 	.word	0x00000006
        /*03d8*/ 	.word	0x00000000
        /*03dc*/ 	.short	0x010a
        /*03de*/ 	.byte	0x3f
	.zero		1


	//----- nvinfo : EIATTR_NUM_MBARRIERS
	.align		4
.L_37:
        /*03e0*/ 	.byte	0x03, 0x38
        /*03e2*/ 	.short	0x0014


	//----- nvinfo : EIATTR_EXIT_INSTR_OFFSETS
	.align		4
        /*03e4*/ 	.byte	0x04, 0x1c
        /*03e6*/ 	.short	(.L_39 - .L_38)


	//   ....[0]....
.L_38:
        /*03e8*/ 	.word	0x00001200


	//   ....[1]....
        /*03ec*/ 	.word	0x00001260


	//   ....[2]....
        /*03f0*/ 	.word	0x00004d60


	//   ....[3]....
        /*03f4*/ 	.word	0x00004d90


	//   ....[4]....
        /*03f8*/ 	.word	0x00005f70


	//----- nvinfo : EIATTR_MAX_THREADS
	.align		4
.L_39:
        /*03fc*/ 	.byte	0x04, 0x05
        /*03fe*/ 	.short	(.L_41 - .L_40)
.L_40:
        /*0400*/ 	.word	0x00000180
        /*0404*/ 	.word	0x00000001
        /*0408*/ 	.word	0x00000001


	//----- nvinfo : EIATTR_CRS_STACK_SIZE
	.align		4
.L_41:
        /*040c*/ 	.byte	0x04, 0x1e
        /*040e*/ 	.short	(.L_43 - .L_42)
.L_42:
        /*0410*/ 	.word	0x00000000


	//----- nvinfo : EIATTR_CBANK_PARAM_SIZE
	.align		4
.L_43:
        /*0414*/ 	.byte	0x03, 0x19
        /*0416*/ 	.short	0x0470


	//----- nvinfo : EIATTR_PARAM_CBANK
	.align		4
        /*0418*/ 	.byte	0x04, 0x0a
        /*041a*/ 	.short	(.L_45 - .L_44)
	.align		4
.L_44:
        /*041c*/ 	.word	index@(.nv.constant0._ZN7cutlass13device_kernelINS_4gemm6kernel13GemmUniversalIN4cute5tupleIJiiiiEEENS1_10collective13CollectiveMmaINS1_34MainloopSm90TmaGmmaWarpSpecializedILi7ENS5_IJNS4_1CILi1EEESB_SB_EEENS1_32KernelTmaWarpSpecializedPingpongEEENS5_IJNSA_ILi64EEESF_SF_EEENS_10tfloat32_tENS5_IJlSB_lEEESH_SI_NS4_8TiledMMAINS4_8MMA_AtomIJNS4_4SM904GMMA29MMA_64x64x8_F32TF32TF32_SS_TNILNSM_7ScaleInE1ELSO_1EEEEEENS4_6LayoutISC_NS5_IJNSA_ILi0EEESS_SS_EEEEENS5_IJNS4_10UnderscoreESV_SV_EEEEENS4_13SM90_TMA_LOADENS4_14ComposedLayoutINS4_7SwizzleILi3ELi4ELi3EEENS4_18smem_ptr_flag_bitsILi32EEENSR_INS5_IJNSA_ILi8EEENSA_ILi32EEEEEENS5_IJS15_SB_EEEEEEEvNS4_8identityESY_S19_vS1A_EENS_8epilogue10collective6detail29Sm90TmaWarpSpecializedAdapterINS1D_15DefaultEpilogueISH_SI_SI_NS1C_6thread17LinearCombinationISH_Li1EffLNS1H_9ScaleType4KindE0ELNS_15FloatRoundStyleE2ESH_EENS1_15EpilogueDefaultEEEEEvvEEEEvNT_6ParamsE)
        /*0420*/ 	.short	0x0210
        /*0422*/ 	.short	0x0470


	//----- nvinfo : EIATTR_SW_WAR
	.align		4
.L_45:
        /*0424*/ 	.byte	0x04, 0x36
        /*0426*/ 	.short	(.L_47 - .L_46)
.L_46:
        /*0428*/ 	.word	0x00000008
.L_47:


//--------------------- .nv.callgraph             --------------------------
	.section	.nv.callgraph,"",@"SHT_CUDA_CALLGRAPH"
	.align	4
	.sectionentsize	8
	.align		4
        /*0000*/ 	.word	0x00000000
	.align		4
        /*0004*/ 	.word	0xffffffff
	.align		4
        /*0008*/ 	.word	index@(_ZN7cutlass13device_kernelINS_4gemm6kernel13GemmUniversalIN4cute5tupleIJiiiiEEENS1_10collective13CollectiveMmaINS1_34MainloopSm90TmaGmmaWarpSpecializedILi7ENS5_IJNS4_1CILi1EEESB_SB_EEENS1_32KernelTmaWarpSpecializedPingpongEEENS5_IJNSA_ILi64EEESF_SF_EEENS_10tfloat32_tENS5_IJlSB_lEEESH_SI_NS4_8TiledMMAINS4_8MMA_AtomIJNS4_4SM904GMMA29MMA_64x64x8_F32TF32TF32_SS_TNILNSM_7ScaleInE1ELSO_1EEEEEENS4_6LayoutISC_NS5_IJNSA_ILi0EEESS_SS_EEEEENS5_IJNS4_10UnderscoreESV_SV_EEEEENS4_13SM90_TMA_LOADENS4_14ComposedLayoutINS4_7SwizzleILi3ELi4ELi3EEENS4_18smem_ptr_flag_bitsILi32EEENSR_INS5_IJNSA_ILi8EEENSA_ILi32EEEEEENS5_IJS15_SB_EEEEEEEvNS4_8identityESY_S19_vS1A_EENS_8epilogue10collective6detail29Sm90TmaWarpSpecializedAdapterINS1D_15DefaultEpilogueISH_SI_SI_NS1C_6thread17LinearCombinationISH_Li1EffLNS1H_9ScaleType4KindE0ELNS_15FloatRoundStyleE2ESH_EENS1_15EpilogueDefaultEEEEEvvEEEEvNT_6ParamsE)
	.align		4
        /*000c*/ 	.word	index@(__assertfail)
	.align		4
        /*0010*/ 	.word	0x00000000
	.align		4
        /*0014*/ 	.word	0xfffffffe
	.align		4
        /*0018*/ 	.word	0x00000000
	.align		4
        /*001c*/ 	.word	0xfffffffd
	.align		4
        /*0020*/ 	.word	0x00000000
	.align		4
        /*0024*/ 	.word	0xfffffffc


//--------------------- .nv.constant4             --------------------------
	.section	.nv.constant4,"a",@progbits
	.align	8
	.align		8
.nv.constant4:
        /*0000*/ 	.dword	__assertfail
	.align		8
        /*0008*/ 	.dword	__unnamed_1
	.align		8
        /*0010*/ 	.dword	_ZN40_INTERNAL_a966e428_4_k_cu_a1682715_262854cuda3std3__45__cpo5beginE
	.align		8
        /*0018*/ 	.dword	_ZN40_INTERNAL_a966e428_4_k_cu_a1682715_262854cuda3std3__45__cpo3endE
	.align		8
        /*0020*/ 	.dword	_ZN40_INTERNAL_a966e428_4_k_cu_a1682715_262854cuda3std3__45__cpo6cbeginE
	.align		8
        /*0028*/ 	.dword	_ZN40_INTERNAL_a966e428_4_k_cu_a1682715_262854cuda3std3__45__cpo4cendE
	.align		8
        /*0030*/ 	.dword	_ZN40_INTERNAL_a966e428_4_k_cu_a1682715_262854cuda3std3__442_GLOBAL__N__a966e428_4_k_cu_a1682715_262856ignoreE
	.align		8
        /*0038*/ 	.dword	_ZN40_INTERNAL_a966e428_4_k_cu_a1682715_262854cuda3std3__419piecewise_constructE
	.align		8
        /*0040*/ 	.dword	_ZN40_INTERNAL_a966e428_4_k_cu_a1682715_262854cuda3std3__48in_placeE
	.align		8
        /*0048*/ 	.dword	_ZN40_INTERNAL_a966e428_4_k_cu_a1682715_262854cuda3std6ranges3__45__cpo4swapE
	.align		8
        /*0050*/ 	.dword	_ZN40_INTERNAL_a966e428_4_k_cu_a1682715_262854cuda3std6ranges3__45__cpo9iter_moveE
	.align		8
        /*0058*/ 	.dword	_ZN40_INTERNAL_a966e428_4_k_cu_a1682715_262854cute7productE
	.align		8
        /*0060*/ 	.dword	_ZN40_INTERNAL_a966e428_4_k_cu_a1682715_262854cute1_E
	.align		8
        /*0068*/ 	.dword	$str$22
	.align		8
        /*0070*/ 	.dword	$str$23


//--------------------- .text._ZN7cutlass13device_kernelINS_4gemm6kernel13GemmUniversalIN4cute5tupleIJiiiiEEENS1_10collective13CollectiveMmaINS1_34MainloopSm90TmaGmmaWarpSpecializedILi7ENS5_IJNS4_1CILi1EEESB_SB_EEENS1_32KernelTmaWarpSpecializedPingpongEEENS5_IJNSA_ILi64EEESF_SF_EEENS_10tfloat32_tENS5_IJlSB_lEEESH_SI_NS4_8TiledMMAINS4_8MMA_AtomIJNS4_4SM904GMMA29MMA_64x64x8_F32TF32TF32_SS_TNILNSM_7ScaleInE1ELSO_1EEEEEENS4_6LayoutISC_NS5_IJNSA_ILi0EEESS_SS_EEEEENS5_IJNS4_10UnderscoreESV_SV_EEEEENS4_13SM90_TMA_LOADENS4_14ComposedLayoutINS4_7SwizzleILi3ELi4ELi3EEENS4_18smem_ptr_flag_bitsILi32EEENSR_INS5_IJNSA_ILi8EEENSA_ILi32EEEEEENS5_IJS15_SB_EEEEEEEvNS4_8identityESY_S19_vS1A_EENS_8epilogue10collective6detail29Sm90TmaWarpSpecializedAdapterINS1D_15DefaultEpilogueISH_SI_SI_NS1C_6thread17LinearCombinationISH_Li1EffLNS1H_9ScaleType4KindE0ELNS_15FloatRoundStyleE2ESH_EENS1_15EpilogueDefaultEEEEEvvEEEEvNT_6ParamsE --------------------------
	.section	.text._ZN7cutlass13device_kernelINS_4gemm6kernel13GemmUniversalIN4cute5tupleIJiiiiEEENS1_10collective13CollectiveMmaINS1_34MainloopSm90TmaGmmaWarpSpecializedILi7ENS5_IJNS4_1CILi1EEESB_SB_EEENS1_32KernelTmaWarpSpecializedPingpongEEENS5_IJNSA_ILi64EEESF_SF_EEENS_10tfloat32_tENS5_IJlSB_lEEESH_SI_NS4_8TiledMMAINS4_8MMA_AtomIJNS4_4SM904GMMA29MMA_64x64x8_F32TF32TF32_SS_TNILNSM_7ScaleInE1ELSO_1EEEEEENS4_6LayoutISC_NS5_IJNSA_ILi0EEESS_SS_EEEEENS5_IJNS4_10UnderscoreESV_SV_EEEEENS4_13SM90_TMA_LOADENS4_14ComposedLayoutINS4_7SwizzleILi3ELi4ELi3EEENS4_18smem_ptr_flag_bitsILi32EEENSR_INS5_IJNSA_ILi8EEENSA_ILi32EEEEEENS5_IJS15_SB_EEEEEEEvNS4_8identityESY_S19_vS1A_EENS_8epilogue10collective6detail29Sm90TmaWarpSpecializedAdapterINS1D_15DefaultEpilogueISH_SI_SI_NS1C_6thread17LinearCombinationISH_Li1EffLNS1H_9ScaleType4KindE0ELNS_15FloatRoundStyleE2ESH_EENS1_15EpilogueDefaultEEEEEvvEEEEvNT_6ParamsE,"ax",@progbits
	.align	128
.text._ZN7cutlass13device_kernelINS_4gemm6kernel13GemmUniversalIN4cute5tupleIJiiiiEEENS1_10collective13CollectiveMmaINS1_34MainloopSm90TmaGmmaWarpSpecializedILi7ENS5_IJNS4_1CILi1EEESB_SB_EEENS1_32KernelTmaWarpSpecializedPingpongEEENS5_IJNSA_ILi64EEESF_SF_EEENS_10tfloat32_tENS5_IJlSB_lEEESH_SI_NS4_8TiledMMAINS4_8MMA_AtomIJNS4_4SM904GMMA29MMA_64x64x8_F32TF32TF32_SS_TNILNSM_7ScaleInE1ELSO_1EEEEEENS4_6LayoutISC_NS5_IJNSA_ILi0EEESS_SS_EEEEENS5_IJNS4_10UnderscoreESV_SV_EEEEENS4_13SM90_TMA_LOADENS4_14ComposedLayoutINS4_7SwizzleILi3ELi4ELi3EEENS4_18smem_ptr_flag_bitsILi32EEENSR_INS5_IJNSA_ILi8EEENSA_ILi32EEEEEENS5_IJS15_SB_EEEEEEEvNS4_8identityESY_S19_vS1A_EENS_8epilogue10collective6detail29Sm90TmaWarpSpecializedAdapterINS1D_15DefaultEpilogueISH_SI_SI_NS1C_6thread17LinearCombinationISH_Li1EffLNS1H_9ScaleType4KindE0ELNS_15FloatRoundStyleE2ESH_EENS1_15EpilogueDefaultEEEEEvvEEEEvNT_6ParamsE:
        .type           _ZN7cutlass13device_kernelINS_4gemm6kernel13GemmUniversalIN4cute5tupleIJiiiiEEENS1_10collective13CollectiveMmaINS1_34MainloopSm90TmaGmmaWarpSpecializedILi7ENS5_IJNS4_1CILi1EEESB_SB_EEENS1_32KernelTmaWarpSpecializedPingpongEEENS5_IJNSA_ILi64EEESF_SF_EEENS_10tfloat32_tENS5_IJlSB_lEEESH_SI_NS4_8TiledMMAINS4_8MMA_AtomIJNS4_4SM904GMMA29MMA_64x64x8_F32TF32TF32_SS_TNILNSM_7ScaleInE1ELSO_1EEEEEENS4_6LayoutISC_NS5_IJNSA_ILi0EEESS_SS_EEEEENS5_IJNS4_10UnderscoreESV_SV_EEEEENS4_13SM90_TMA_LOADENS4_14ComposedLayoutINS4_7SwizzleILi3ELi4ELi3EEENS4_18smem_ptr_flag_bitsILi32EEENSR_INS5_IJNSA_ILi8EEENSA_ILi32EEEEEENS5_IJS15_SB_EEEEEEEvNS4_8identityESY_S19_vS1A_EENS_8epilogue10collective6detail29Sm90TmaWarpSpecializedAdapterINS1D_15DefaultEpilogueISH_SI_SI_NS1C_6thread17LinearCombinationISH_Li1EffLNS1H_9ScaleType4KindE0ELNS_15FloatRoundStyleE2ESH_EENS1_15EpilogueDefaultEEEEEvvEEEEvNT_6ParamsE,@function
        .size           _ZN7cutlass13device_kernelINS_4gemm6kernel13GemmUniversalIN4cute5tupleIJiiiiEEENS1_10collective13CollectiveMmaINS1_34MainloopSm90TmaGmmaWarpSpecializedILi7ENS5_IJNS4_1CILi1EEESB_SB_EEENS1_32KernelTmaWarpSpecializedPingpongEEENS5_IJNSA_ILi64EEESF_SF_EEENS_10tfloat32_tENS5_IJlSB_lEEESH_SI_NS4_8TiledMMAINS4_8MMA_AtomIJNS4_4SM904GMMA29MMA_64x64x8_F32TF32TF32_SS_TNILNSM_7ScaleInE1ELSO_1EEEEEENS4_6LayoutISC_NS5_IJNSA_ILi0EEESS_SS_EEEEENS5_IJNS4_10UnderscoreESV_SV_EEEEENS4_13SM90_TMA_LOADENS4_14ComposedLayoutINS4_7SwizzleILi3ELi4ELi3EEENS4_18smem_ptr_flag_bitsILi32EEENSR_INS5_IJNSA_ILi8EEENSA_ILi32EEEEEENS5_IJS15_SB_EEEEEEEvNS4_8identityESY_S19_vS1A_EENS_8epilogue10collective6detail29Sm90TmaWarpSpecializedAdapterINS1D_15DefaultEpilogueISH_SI_SI_NS1C_6thread17LinearCombinationISH_Li1EffLNS1H_9ScaleType4KindE0ELNS_15FloatRoundStyleE2ESH_EENS1_15EpilogueDefaultEEEEEvvEEEEvNT_6ParamsE,(.L_x_139 - _ZN7cutlass13device_kernelINS_4gemm6kernel13GemmUniversalIN4cute5tupleIJiiiiEEENS1_10collective13CollectiveMmaINS1_34MainloopSm90TmaGmmaWarpSpecializedILi7ENS5_IJNS4_1CILi1EEESB_SB_EEENS1_32KernelTmaWarpSpecializedPingpongEEENS5_IJNSA_ILi64EEESF_SF_EEENS_10tfloat32_tENS5_IJlSB_lEEESH_SI_NS4_8TiledMMAINS4_8MMA_AtomIJNS4_4SM904GMMA29MMA_64x64x8_F32TF32TF32_SS_TNILNSM_7ScaleInE1ELSO_1EEEEEENS4_6LayoutISC_NS5_IJNSA_ILi0EEESS_SS_EEEEENS5_IJNS4_10UnderscoreESV_SV_EEEEENS4_13SM90_TMA_LOADENS4_14ComposedLayoutINS4_7SwizzleILi3ELi4ELi3EEENS4_18smem_ptr_flag_bitsILi32EEENSR_INS5_IJNSA_ILi8EEENSA_ILi32EEEEEENS5_IJS15_SB_EEEEEEEvNS4_8identityESY_S19_vS1A_EENS_8epilogue10collective6detail29Sm90TmaWarpSpecializedAdapterINS1D_15DefaultEpilogueISH_SI_SI_NS1C_6thread17LinearCombinationISH_Li1EffLNS1H_9ScaleType4KindE0ELNS_15FloatRoundStyleE2ESH_EENS1_15EpilogueDefaultEEEEEvvEEEEvNT_6ParamsE)
        .other          _ZN7cutlass13device_kernelINS_4gemm6kernel13GemmUniversalIN4cute5tupleIJiiiiEEENS1_10collective13CollectiveMmaINS1_34MainloopSm90TmaGmmaWarpSpecializedILi7ENS5_IJNS4_1CILi1EEESB_SB_EEENS1_32KernelTmaWarpSpecializedPingpongEEENS5_IJNSA_ILi64EEESF_SF_EEENS_10tfloat32_tENS5_IJlSB_lEEESH_SI_NS4_8TiledMMAINS4_8MMA_AtomIJNS4_4SM904GMMA29MMA_64x64x8_F32TF32TF32_SS_TNILNSM_7ScaleInE1ELSO_1EEEEEENS4_6LayoutISC_NS5_IJNSA_ILi0EEESS_SS_EEEEENS5_IJNS4_10UnderscoreESV_SV_EEEEENS4_13SM90_TMA_LOADENS4_14ComposedLayoutINS4_7SwizzleILi3ELi4ELi3EEENS4_18smem_ptr_flag_bitsILi32EEENSR_INS5_IJNSA_ILi8EEENSA_ILi32EEEEEENS5_IJS15_SB_EEEEEEEvNS4_8identityESY_S19_vS1A_EENS_8epilogue10collective6detail29Sm90TmaWarpSpecializedAdapterINS1D_15DefaultEpilogueISH_SI_SI_NS1C_6thread17LinearCombinationISH_Li1EffLNS1H_9ScaleType4KindE0ELNS_15FloatRoundStyleE2ESH_EENS1_15EpilogueDefaultEEEEEvvEEEEvNT_6ParamsE,@"STO_CUDA_ENTRY STV_DEFAULT"
_ZN7cutlass13device_kernelINS_4gemm6kernel13GemmUniversalIN4cute5tupleIJiiiiEEENS1_10collective13CollectiveMmaINS1_34MainloopSm90TmaGmmaWarpSpecializedILi7ENS5_IJNS4_1CILi1EEESB_SB_EEENS1_32KernelTmaWarpSpecializedPingpongEEENS5_IJNSA_ILi64EEESF_SF_EEENS_10tfloat32_tENS5_IJlSB_lEEESH_SI_NS4_8TiledMMAINS4_8MMA_AtomIJNS4_4SM904GMMA29MMA_64x64x8_F32TF32TF32_SS_TNILNSM_7ScaleInE1ELSO_1EEEEEENS4_6LayoutISC_NS5_IJNSA_ILi0EEESS_SS_EEEEENS5_IJNS4_10UnderscoreESV_SV_EEEEENS4_13SM90_TMA_LOADENS4_14ComposedLayoutINS4_7SwizzleILi3ELi4ELi3EEENS4_18smem_ptr_flag_bitsILi32EEENSR_INS5_IJNSA_ILi8EEENSA_ILi32EEEEEENS5_IJS15_SB_EEEEEEEvNS4_8identityESY_S19_vS1A_EENS_8epilogue10collective6detail29Sm90TmaWarpSpecializedAdapterINS1D_15DefaultEpilogueISH_SI_SI_NS1C_6thread17LinearCombinationISH_Li1EffLNS1H_9ScaleType4KindE0ELNS_15FloatRoundStyleE2ESH_EENS1_15EpilogueDefaultEEEEEvvEEEEvNT_6ParamsE:
[----:B------:R-:W0:Y:S02]  /*0000*/  LDC R1, c[0x0][0x28] ;  /* 0x00000a00ff017b82 */ /* 0x000e240000000800 */
[----:B0-----:R-:W-:Y:S01]  /*0010*/  VIADD R1, R1, 0xfffffff8 ;  /* 0xfffffff801017836 */ /* 0x001fe20000000000 */
[----:B------:R-:W0:Y:S01]  /*0020*/  S2R R4, SR_TID.X ;  /* 0x0000000000047919 */ /* 0x000e220000002100 */
[----:B------:R-:W-:Y:S01]  /*0030*/  ELECT P0, URZ, PT ;  /* 0x00000000003f782f */ /* 0x000fe20003800000 */
[----:B------:R-:W-:Y:S01]  /*0040*/  BSSY B0, `(.L_x_0) ;  /* 0x000000f000007945 */ /* 0x000fe20003800000 */
[--C-:B0-----:R-:W-:Y:S02]  /*0050*/  SHF.R.U32.HI R0, RZ, 0x5, R4.reuse ;  /* 0x00000005ff007819 */ /* 0x101fe40000011604 */
[----:B------:R-:W-:-:S03]  /*0060*/  SHF.R.U32.HI R5, RZ, 0x7, R4 ;  /* 0x00000007ff057819 */ /* 0x000fc60000011604 */
[----:B------:R-:W0:Y:S04]  /*0070*/  SHFL.IDX PT, R2, R0, RZ, 0x1f ;  /* 0x00001fff00027589 */ /* 0x000e2800000e0000 */
[----:B------:R1:W2:Y:S01]  /*0080*/  SHFL.IDX PT, R7, R5, RZ, 0x1f ;  /* 0x00001fff05077589 */ /* 0x0002a200000e0000 */
[----:B0-----:R-:W-:-:S13]  /*0090*/  ISETP.NE.OR P0, PT, R2, RZ, !P0 ;  /* 0x000000ff0200720c */ /* 0x001fda0004705670 */
[----:B-12---:R-:W-:Y:S05]  /*00a0*/  @P0 BRA `(.L_x_1) ;  /* 0x0000000000200947 */ /* 0x006fea0003800000 */
[----:B------:R-:W-:Y:S02]  /*00b0*/  ULDC.64 UR4, c[0x0][0x198] ;  /* 0x0000660000047ab9 */ /* 0x000fe40000000a00 */
[----:B------:R-:W-:Y:S02]  /*00c0*/  UIADD3 UR6, UP0, UR4, 0xf0, URZ ;  /* 0x000000f004067890 */ /* 0x000fe4000ff1e03f */
[----:B------:R-:W-:Y:S02]  /*00d0*/  UIADD3 UR4, UP1, UR4, 0x1f0, URZ ;  /* 0x000001f004047890 */ /* 0x000fe4000ff3e03f */
[----:B------:R-:W-:Y:S02]  /*00e0*/  UIADD3.X UR7, URZ, UR5, URZ, UP0, !UPT ;  /* 0x000000053f077290 */ /* 0x000fe400087fe43f */
[----:B------:R-:W-:-:S07]  /*00f0*/  UIADD3.X UR5, URZ, UR5, URZ, UP1, !UPT ;  /* 0x000000053f057290 */ /* 0x000fce0008ffe43f */
[----:B------:R0:W-:Y:S02]  /*0100*/  UTMACCTL.PF [UR6] ;  /* 0x00000000060079b9 */ /* 0x0001e40008040000 */
[----:B------:R0:W-:Y:S02]  /*0110*/  UTMACCTL.PF [UR4] ;  /* 0x00000000040079b9 */ /* 0x0001e40008040000 */
[----:B0-----:R-:W-:Y:S01]  /*0120*/  NOP ;  /* 0x0000000000007918 */ /* 0x001fe20000000000 */
.L_x_1:
[----:B------:R-:W-:Y:S05]  /*0130*/  BSYNC B0 ;  /* 0x0000000000007941 */ /* 0x000fea0003800000 */
.L_x_0:
[----:B------:R-:W0:Y:S02]  /*0140*/  SHFL.IDX PT, R3, R0, RZ, 0x1f ;  /* 0x00001fff00037589 */ /* 0x000e2400000e0000 */
[----:B0-----:R-:W-:-:S13]  /*0150*/  ISETP.NE.AND P0, PT, R3, RZ, PT ;  /* 0x000000ff0300720c */ /* 0x001fda0003f05270 */
[----:B------:R-:W-:Y:S05]  /*0160*/  @P0 BRA `(.L_x_2) ;  /* 0x0000000000700947 */ /* 0x000fea0003800000 */
[----:B------:R-:W0:Y:S01]  /*0170*/  S2UR UR8, SR_CgaCtaId ;  /* 0x00000000000879c3 */ /* 0x000e220000008800 */
[----:B------:R-:W-:Y:S01]  /*0180*/  UMOV UR4, 0x400 ;  /* 0x0000040000047882 */ /* 0x000fe20000000000 */
[----:B------:R-:W-:Y:S01]  /*0190*/  UMOV UR5, 0x1 ;  /* 0x0000000100057882 */ /* 0x000fe20000000000 */
[----:B------:R-:W-:Y:S01]  /*01a0*/  UMOV UR6, 0x80 ;  /* 0x0000008000067882 */ /* 0x000fe20000000000 */
[----:B------:R-:W-:Y:S01]  /*01b0*/  ELECT P0, URZ, PT ;  /* 0x00000000003f782f */ /* 0x000fe20003800000 */
[----:B------:R-:W-:-:S04]  /*01c0*/  UIADD3 UR6, -UR6, 0x100000, URZ ;  /* 0x0010000006067890 */ /* 0x000fc8000fffe13f */
[----:B------:R-:W-:Y:S02]  /*01d0*/  USHF.L.U32 UR7, UR6, 0xb, URZ ;  /* 0x0000000b06077899 */ /* 0x000fe4000800063f */
[----:B------:R-:W-:Y:S02]  /*01e0*/  USHF.L.U32 UR6, UR6, 0x1, URZ ;  /* 0x0000000106067899 */ /* 0x000fe4000800063f */
[----:B0-----:R-:W-:Y:S02]  /*01f0*/  ULEA UR8, UR8, UR4, 0x18 ;  /* 0x0000000408087291 */ /* 0x001fe4000f8ec03f */
[----:B------:R-:W-:-:S04]  /*0200*/  UIADD3 UR4, -UR5, 0x100000, URZ ;  /* 0x0010000005047890 */ /* 0x000fc8000fffe13f */
[----:B------:R-:W-:Y:S02]  /*0210*/  USHF.L.U32 UR5, UR4, 0xb, URZ ;  /* 0x0000000b04057899 */ /* 0x000fe4000800063f */
[----:B------:R-:W-:Y:S01]  /*0220*/  USHF.L.U32 UR4, UR4, 0x1, URZ ;  /* 0x0000000104047899 */ /* 0x000fe2000800063f */
[----:B------:R-:W0:Y:S11]  /*0230*/  FENCE.VIEW.ASYNC.S ;  /* 0x00000000000073c6 */ /* 0x000e360000000000 */
[----:B0-----:R0:W1:Y:S01]  /*0240*/  SYNCS.EXCH.64 URZ, [UR8], UR4 ;  /* 0x00000004083f75b2 */ /* 0x0010620008000100 */
[----:B------:R0:W2:Y:S01]  /*0250*/  SYNCS.EXCH.64 URZ, [UR8+0x38], UR6 ;  /* 0x00003806083f75b2 */ /* 0x0000a20008000100 */
[----:B------:R0:W3:Y:S01]  /*0260*/  SYNCS.EXCH.64 URZ, [UR8+0x8], UR4 ;  /* 0x00000804083f75b2 */ /* 0x0000e20008000100 */
[----:B------:R0:W4:Y:S01]  /*0270*/  SYNCS.EXCH.64 URZ, [UR8+0x40], UR6 ;  /* 0x00004006083f75b2 */ /* 0x0001220008000100 */
[----:B------:R0:W0:Y:S01]  /*0280*/  SYNCS.EXCH.64 URZ, [UR8+0x10], UR4 ;  /* 0x00001004083f75b2 */ /* 0x0000220008000100 */
        /* <DEDUP_REMOVED lines=9> */
[----:B------:R-:W-:Y:S01]  /*0320*/  NOP ;  /* 0x0000000000007918 */ /* 0x000fe20000000000 */
.L_x_2:
[----:B------:R-:W5:Y:S01]  /*0330*/  SHFL.IDX PT, R6, R0, RZ, 0x1f ;  /* 0x00001fff00067589 */ /* 0x000f6200000e0000 */
[----:B------:R-:W-:Y:S01]  /*0340*/  ELECT P0, URZ, PT ;  /* 0x00000000003f782f */ /* 0x000fe20003800000 */
[----:B------:R-:W-:Y:S01]  /*0350*/  NOP ;  /* 0x0000000000007918 */ /* 0x000fe20000000000 */
[----:B------:R-:W-:Y:S01]  /*0360*/  ELECT P1, URZ, PT ;  /* 0x00000000003f782f */ /* 0x000fe20003820000 */
[----:B------:R-:W1:Y:S01]  /*0370*/  SHFL.IDX PT, R3, R0, RZ, 0x1f ;  /* 0x00001fff00037589 */ /* 0x000e6200000e0000 */
[----:B0-----:R-:W-:Y:S01]  /*0380*/  UMOV UR4, 0x20 ;  /* 0x0000002000047882 */ /* 0x001fe20000000000 */
[----:B------:R-:W-:Y:S01]  /*0390*/  UMOV UR11, 0x80 ;  /* 0x00000080000b7882 */ /* 0x000fe20000000000 */
[----:B------:R-:W-:Y:S01]  /*03a0*/  NOP ;  /* 0x0000000000007918 */ /* 0x000fe20000000000 */
[----:B------:R-:W0:Y:S01]  /*03b0*/  SHFL.IDX PT, R5, R5, RZ, 0x1f ;  /* 0x00001fff05057589 */ /* 0x000e2200000e0000 */
[C---:B------:R-:W-:Y:S01]  /*03c0*/  VIADD R31, R7.reuse, 0xffffffff ;  /* 0xffffffff071f7836 */ /* 0x040fe20000000000 */
[----:B------:R-:W-:Y:S01]  /*03d0*/  ULDC.64 UR36, c[0x0][0x208] ;  /* 0x0000820000247ab9 */ /* 0x000fe20000000a00 */
[----:B------:R-:W-:-:S03]  /*03e0*/  ISETP.NE.AND P2, PT, R7, RZ, PT ;  /* 0x000000ff0700720c */ /* 0x000fc60003f45270 */
[----:B------:R-:W-:Y:S02]  /*03f0*/  ISETP.GE.U32.AND P3, PT, R31, 0x2, PT ;  /* 0x000000021f00780c */ /* 0x000fe40003f66070 */
[----:B-----5:R-:W-:Y:S02]  /*0400*/  ISETP.NE.OR P0, PT, R6, RZ, !P0 ;  /* 0x000000ff0600720c */ /* 0x020fe40004705670 */
[----:B-1----:R-:W-:Y:S02]  /*0410*/  ISETP.NE.OR P1, PT, R3, RZ, !P1 ;  /* 0x000000ff0300720c */ /* 0x002fe40004f25670 */
[----:B------:R-:W-:Y:S02]  /*0420*/  SHF.R.S32.HI R3, RZ, 0x1f, R2 ;  /* 0x0000001fff037819 */ /* 0x000fe40000011402 */
[----:B0-----:R-:W-:Y:S02]  /*0430*/  R2UR UR43, R5 ;  /* 0x00000000052b72ca */ /* 0x001fe400000e0000 */
[----:B------:R-:W-:-:S05]  /*0440*/  LEA.HI R3, R3, R2, RZ, 0x2 ;  /* 0x0000000203037211 */ /* 0x000fca00078f10ff */
[----:B------:R-:W-:Y:S01]  /*0450*/  VOTEU.ALL UP0, P0 ;  /* 0x00000000003f7886 */ /* 0x000fe20000000000 */
[----:B------:R-:W-:Y:S01]  /*0460*/  LOP3.LUT R3, R3, 0xfffffffc, RZ, 0xc0, !PT ;  /* 0xfffffffc03037812 */ /* 0x000fe200078ec0ff */
[----:B------:R-:W-:-:S03]  /*0470*/  VOTEU.ALL UP1, P1 ;  /* 0x00000000003f7886 */ /* 0x000fc60000820000 */
[----:B------:R-:W0:Y:S01]  /*0480*/  @!UP0 S2UR UR7, SR_CgaCtaId ;  /* 0x00000000000789c3 */ /* 0x000e220000008800 */
[----:B------:R-:W-:Y:S01]  /*0490*/  @!UP0 UMOV UR6, 0x400 ;  /* 0x0000040000068882 */ /* 0x000fe20000000000 */
[----:B------:R-:W-:-:S04]  /*04a0*/  @!UP0 UIADD3 UR4, -UR4, 0x100000, URZ ;  /* 0x0010000004048890 */ /* 0x000fc8000fffe13f */
[----:B------:R-:W-:Y:S02]  /*04b0*/  @!UP0 USHF.L.U32 UR5, UR4, 0xb, URZ ;  /* 0x0000000b04058899 */ /* 0x000fe4000800063f */
[----:B------:R-:W-:Y:S01]  /*04c0*/  @!UP0 USHF.L.U32 UR4, UR4, 0x1, URZ ;  /* 0x0000000104048899 */ /* 0x000fe2000800063f */
[----:B------:R-:W-:Y:S01]  /*04d0*/  IMAD.IADD R14, R2, 0x1, -R3 ;  /* 0x00000001020e7824 */ /* 0x000fe200078e0a03 */
[----:B------:R-:W-:Y:S01]  /*04e0*/  @!UP1 UMOV UR9, 0x400 ;  /* 0x0000040000099882 */ /* 0x000fe20000000000 */
[----:B------:R-:W-:Y:S01]  /*04f0*/  VOTEU.ALL UP2, P1 ;  /* 0x00000000003f7886 */ /* 0x000fe20000840000 */
[----:B------:R-:W-:Y:S01]  /*0500*/  VOTEU.ALL UP3, P1 ;  /* 0x00000000003f7886 */ /* 0x000fe20000860000 */
[----:B------:R-:W-:Y:S01]  /*0510*/  VOTEU.ALL UP4, P1 ;  /* 0x00000000003f7886 */ /* 0x000fe20000880000 */
[----:B------:R-:W1:Y:S01]  /*0520*/  @!UP1 S2UR UR10, SR_CgaCtaId ;  /* 0x00000000000a99c3 */ /* 0x000e620000008800 */
[----:B------:R-:W-:Y:S01]  /*0530*/  VOTEU.ALL UP5, P1 ;  /* 0x00000000003f7886 */ /* 0x000fe200008a0000 */
[----:B------:R-:W-:-:S04]  /*0540*/  SHF.R.S32.HI R3, RZ, 0x1f, R4 ;  /* 0x0000001fff037819 */ /* 0x000fc80000011404 */
[----:B------:R-:W-:-:S04]  /*0550*/  LEA.HI R3, R3, R4, RZ, 0x7 ;  /* 0x0000000403037211 */ /* 0x000fc800078f38ff */
[----:B------:R-:W-:-:S05]  /*0560*/  LOP3.LUT R3, R3, 0xffffff80, RZ, 0xc0, !PT ;  /* 0xffffff8003037812 */ /* 0x000fca00078ec0ff */
[----:B------:R-:W-:Y:S01]  /*0570*/  IMAD.IADD R5, R4, 0x1, -R3 ;  /* 0x0000000104057824 */ /* 0x000fe200078e0a03 */
[----:B0-----:R-:W-:Y:S02]  /*0580*/  @!UP0 ULEA UR8, UR7, UR6, 0x18 ;  /* 0x0000000607088291 */ /* 0x001fe4000f8ec03f */
[----:B------:R-:W-:-:S04]  /*0590*/  @!UP1 UIADD3 UR6, -UR11, 0x100000, URZ ;  /* 0x001000000b069890 */ /* 0x000fc8000fffe13f */
[----:B------:R-:W-:Y:S02]  /*05a0*/  @!UP1 USHF.L.U32 UR7, UR6, 0xb, URZ ;  /* 0x0000000b06079899 */ /* 0x000fe4000800063f */
[----:B------:R-:W-:Y:S01]  /*05b0*/  @!UP1 USHF.L.U32 UR6, UR6, 0x1, URZ ;  /* 0x0000000106069899 */ /* 0x000fe2000800063f */
[----:B------:R-:W-:Y:S01]  /*05c0*/  VOTEU.ALL UP0, P0 ;  /* 0x00000000003f7886 */ /* 0x000fe20000000000 */
[----:B-1----:R-:W-:Y:S01]  /*05d0*/  @!UP1 ULEA UR9, UR10, UR9, 0x18 ;  /* 0x000000090a099291 */ /* 0x002fe2000f8ec03f */
[----:B------:R-:W-:Y:S02]  /*05e0*/  VOTEU.ALL UP1, P0 ;  /* 0x00000000003f7886 */ /* 0x000fe40000020000 */
[----:B------:R-:W-:Y:S01]  /*05f0*/  ULDC.64 UR10, c[0x0][0x598] ;  /* 0x00016600000a7ab9 */ /* 0x000fe20000000a00 */
[----:B------:R-:W-:Y:S01]  /*0600*/  ISETP.NE.AND P0, PT, R14, 0x3, PT ;  /* 0x000000030e00780c */ /* 0x000fe20003f05270 */
[----:B------:R-:W0:Y:S02]  /*0610*/  FENCE.VIEW.ASYNC.S ;  /* 0x00000000000073c6 */ /* 0x000e240000000000 */
[----:B0-----:R0:W2:Y:S01]  /*0620*/  @!UP0 SYNCS.EXCH.64 URZ, [UR8+0xa0], UR4 ;  /* 0x0000a004083f85b2 */ /* 0x0010a20008000100 */
[----:B------:R-:W-:-:S02]  /*0630*/  ISETP.NE.U32.AND P1, PT, RZ, UR10, PT ;  /* 0x0000000aff007c0c */ /* 0x000fc4000bf25070 */
[----:B------:R-:W-:Y:S02]  /*0640*/  ISETP.EQ.OR P0, PT, R14, RZ, !P0 ;  /* 0x000000ff0e00720c */ /* 0x000fe40004702670 */
[----:B------:R-:W-:Y:S02]  /*0650*/  ISETP.NE.AND.EX P1, PT, RZ, UR11, PT, P1 ;  /* 0x0000000bff007c0c */ /* 0x000fe4000bf25310 */
[----:B------:R-:W-:-:S04]  /*0660*/  ISETP.EQ.AND P0, PT, R7, RZ, P0 ;  /* 0x000000ff0700720c */ /* 0x000fc80000702270 */
[----:B------:R-:W-:-:S04]  /*0670*/  SEL R23, RZ, 0x1, !P0 ;  /* 0x00000001ff177807 */ /* 0x000fc80004000000 */
[----:B------:R-:W-:Y:S01]  /*0680*/  SEL R23, R23, 0x2, P3 ;  /* 0x0000000217177807 */ /* 0x000fe20001800000 */
[----:B------:R0:W2:Y:S01]  /*0690*/  @!UP1 SYNCS.EXCH.64 URZ, [UR8+0xa8], UR4 ;  /* 0x0000a804083f95b2 */ /* 0x0000a20008000100 */
[----:B------:R-:W-:Y:S01]  /*06a0*/  NOP ;  /* 0x0000000000007918 */ /* 0x000fe20000000000 */
[----:B------:R0:W2:Y:S01]  /*06b0*/  @!UP2 SYNCS.EXCH.64 URZ, [UR9+0x80], UR6 ;  /* 0x00008006093fa5b2 */ /* 0x0000a20008000100 */
[----:B------:R0:W2:Y:S01]  /*06c0*/  @!UP3 SYNCS.EXCH.64 URZ, [UR9+0x88], UR6 ;  /* 0x00008806093fb5b2 */ /* 0x0000a20008000100 */
[----:B------:R0:W2:Y:S01]  /*06d0*/  @!UP4 SYNCS.EXCH.64 URZ, [UR9+0x90], UR6 ;  /* 0x00009006093fc5b2 */ /* 0x0000a20008000100 */
[----:B------:R0:W2:Y:S01]  /*06e0*/  @!UP5 SYNCS.EXCH.64 URZ, [UR9+0x98], UR6 ;  /* 0x00009806093fd5b2 */ /* 0x0000a20008000100 */
[----:B------:R-:W-:Y:S01]  /*06f0*/  NOP ;  /* 0x0000000000007918 */ /* 0x000fe20000000000 */
[----:B--234-:R-:W-:Y:S06]  /*0700*/  BAR.SYNC.DEFER_BLOCKING 0x0 ;  /* 0x0000000000007b1d */ /* 0x01cfec0000010000 */
[----:B0-----:R-:W-:Y:S05]  /*0710*/  @!P1 BRA `(.L_x_3) ;  /* 0x00000000001c9947 */ /* 0x001fea0003800000 */
[----:B------:R-:W0:Y:S02]  /*0720*/  LDC.64 R2, c[0x0][0x598] ;  /* 0x00016600ff027b82 */ /* 0x000e240000000a00 */
[----:B0-----:R-:W2:Y:S02]  /*0730*/  LDG.E.64 R2, desc[UR36][R2.64] ;  /* 0x0000002402027981 */ /* 0x001ea4000c1e1b00 */
[----:B--2---:R-:W-:-:S04]  /*0740*/  ISETP.NE.U32.AND P0, PT, R2, RZ, PT ;  /* 0x000000ff0200720c */ /* 0x004fc80003f05070 */
[----:B------:R-:W-:-:S13]  /*0750*/  ISETP.NE.AND.EX P0, PT, R3, RZ, PT, P0 ;  /* 0x000000ff0300720c */ /* 0x000fda0003f05300 */
[----:B------:R-:W-:Y:S05]  /*0760*/  @!P0 BRA `(.L_x_3) ;  /* 0x0000000000088947 */ /* 0x000fea0003800000 */
[----:B------:R1:W5:Y:S01]  /*0770*/  LD.E R56, desc[UR36][R2.64] ;  /* 0x0000002402387980 */ /* 0x000362000c101900 */
[----:B------:R-:W-:Y:S05]  /*0780*/  BRA `(.L_x_4) ;  /* 0x0000000000247947 */ /* 0x000fea0003800000 */
.L_x_3:
[----:B------:R-:W-:Y:S02]  /*0790*/  ULDC.64 UR4, c[0x0][0x588] ;  /* 0x0001620000047ab9 */ /* 0x000fe40000000a00 */
[----:B------:R-:W-:-:S04]  /*07a0*/  ISETP.NE.U32.AND P0, PT, RZ, UR4, PT ;  /* 0x00000004ff007c0c */ /* 0x000fc8000bf05070 */
[----:B------:R-:W-:-:S13]  /*07b0*/  ISETP.NE.AND.EX P0, PT, RZ, UR5, PT, P0 ;  /* 0x00000005ff007c0c */ /* 0x000fda000bf05300 */
[----:B------:R-:W-:Y:S05]  /*07c0*/  @!P0 BRA `(.L_x_5) ;  /* 0x00000000000c8947 */ /* 0x000fea0003800000 */
[----:B------:R-:W0:Y:S02]  /*07d0*/  LDC.64 R56, c[0x0][0x588] ;  /* 0x00016200ff387b82 */ /* 0x000e240000000a00 */
[----:B0-----:R0:W5:Y:S01]  /*07e0*/  LDG.E R56, desc[UR36][R56.64] ;  /* 0x0000002438387981 */ /* 0x001162000c1e1900 */
[----:B------:R-:W-:Y:S05]  /*07f0*/  BRA `(.L_x_4) ;  /* 0x0000000000087947 */ /* 0x000fea0003800000 */
.L_x_5:
[----:B------:R-:W-:Y:S02]  /*0800*/  ULDC UR4, c[0x0][0x580] ;  /* 0x0001600000047ab9 */ /* 0x000fe40000000800 */
[----:B------:R-:W-:-:S07]  /*0810*/  IMAD.U32 R56, RZ, RZ, UR4 ;  /* 0x00000004ff387e24 */ /* 0x000fce000f8e00ff */
.L_x_4:
[----:B------:R-:W-:Y:S02]  /*0820*/  ULDC.64 UR4, c[0x0][0x5a0] ;  /* 0x0001680000047ab9 */ /* 0x000fe40000000a00 */
[----:B------:R-:W-:-:S04]  /*0830*/  ISETP.NE.U32.AND P0, PT, RZ, UR4, PT ;  /* 0x00000004ff007c0c */ /* 0x000fc8000bf05070 */
[----:B------:R-:W-:-:S13]  /*0840*/  ISETP.NE.AND.EX P0, PT, RZ, UR5, PT, P0 ;  /* 0x00000005ff007c0c */ /* 0x000fda000bf05300 */
[----:B------:R-:W-:Y:S05]  /*0850*/  @!P0 BRA `(.L_x_6) ;  /* 0x00000000001c8947 */ /* 0x000fea0003800000 */
[----:B-1----:R-:W1:Y:S02]  /*0860*/  LDC.64 R2, c[0x0][0x5a0] ;  /* 0x00016800ff027b82 */ /* 0x002e640000000a00 */
[----:B-1----:R-:W2:Y:S02]  /*0870*/  LDG.E.64 R2, desc[UR36][R2.64] ;  /* 0x0000002402027981 */ /* 0x002ea4000c1e1b00 */
[----:B--2---:R-:W-:-:S04]  /*0880*/  ISETP.NE.U32.AND P0, PT, R2, RZ, PT ;  /* 0x000000ff0200720c */ /* 0x004fc80003f05070 */
[----:B------:R-:W-:-:S13]  /*0890*/  ISETP.NE.AND.EX P0, PT, R3, RZ, PT, P0 ;  /* 0x000000ff0300720c */ /* 0x000fda0003f05300 */
[----:B------:R-:W-:Y:S05]  /*08a0*/  @!P0 BRA `(.L_x_6) ;  /* 0x0000000000088947 */ /* 0x000fea0003800000 */
[----:B0-----:R2:W5:Y:S01]  /*08b0*/  LD.E R57, desc[UR36][R2.64] ;  /* 0x0000002402397980 */ /* 0x001562000c101900 */
[----:B------:R-:W-:Y:S05]  /*08c0*/  BRA `(.L_x_7) ;  /* 0x0000000000247947 */ /* 0x000fea0003800000 */
.L_x_6:
[----:B------:R-:W-:Y:S02]  /*08d0*/  ULDC.64 UR4, c[0x0][0x590] ;  /* 0x0001640000047ab9 */ /* 0x000fe40000000a00 */
[----:B------:R-:W-:-:S04]  /*08e0*/  ISETP.NE.U32.AND P0, PT, RZ, UR4, PT ;  /* 0x00000004ff007c0c */ /* 0x000fc8000bf05070 */
[----:B------:R-:W-:-:S13]  /*08f0*/  ISETP.NE.AND.EX P0, PT, RZ, UR5, PT, P0 ;  /* 0x00000005ff007c0c */ /* 0x000fda000bf05300 */
[----:B------:R-:W-:Y:S05]  /*0900*/  @!P0 BRA `(.L_x_8) ;  /* 0x00000000000c8947 */ /* 0x000fea0003800000 */
[----:B-1----:R-:W0:Y:S02]  /*0910*/  LDC.64 R2, c[0x0][0x590] ;  /* 0x00016400ff027b82 */ /* 0x002e240000000a00 */
[----:B0-----:R0:W5:Y:S01]  /*0920*/  LDG.E R57, desc[UR36][R2.64] ;  /* 0x0000002402397981 */ /* 0x001162000c1e1900 */
[----:B------:R-:W-:Y:S05]  /*0930*/  BRA `(.L_x_7) ;  /* 0x0000000000087947 */ /* 0x000fea0003800000 */
.L_x_8:
[----:B------:R-:W-:Y:S02]  /*0940*/  ULDC UR4, c[0x0][0x584] ;  /* 0x0001610000047ab9 */ /* 0x000fe40000000800 */
[----:B0-----:R-:W-:-:S07]  /*0950*/  IMAD.U32 R57, RZ, RZ, UR4 ;  /* 0x00000004ff397e24 */ /* 0x001fce000f8e00ff */
.L_x_7:
[----:B012---:R-:W0:Y:S01]  /*0960*/  LDC R2, c[0x0][0x65c] ;  /* 0x00019700ff027b82 */ /* 0x007e220000000800 */
[----:B------:R-:W1:Y:S01]  /*0970*/  S2R R15, SR_CTAID.Y ;  /* 0x00000000000f7919 */ /* 0x000e620000002600 */
[----:B------:R-:W-:Y:S01]  /*0980*/  ULDC UR6, c[0x0][0x28c] ;  /* 0x0000a30000067ab9 */ /* 0x000fe20000000800 */
[----:B------:R-:W-:Y:S01]  /*0990*/  ISETP.NE.AND P0, PT, R7, 0x2, PT ;  /* 0x000000020700780c */ /* 0x000fe20003f05270 */
[----:B------:R-:W-:Y:S01]  /*09a0*/  UIADD3 UR6, UR6, 0x3f, URZ ;  /* 0x0000003f06067890 */ /* 0x000fe2000fffe03f */
[----:B------:R-:W2:Y:S01]  /*09b0*/  S2R R6, SR_CTAID.X ;  /* 0x0000000000067919 */ /* 0x000ea20000002500 */
[----:B------:R-:W-:Y:S01]  /*09c0*/  UMOV UR38, URZ ;  /* 0x0000003f00267c82 */ /* 0x000fe20008000000 */
[----:B------:R-:W-:Y:S01]  /*09d0*/  UMOV UR39, URZ ;  /* 0x0000003f00277c82 */ /* 0x000fe20008000000 */
[----:B------:R-:W-:Y:S01]  /*09e0*/  USHF.R.S32.HI UR7, URZ, 0x1f, UR6 ;  /* 0x0000001f3f077899 */ /* 0x000fe20008011406 */
[----:B------:R-:W-:-:S03]  /*09f0*/  ULDC.64 UR8, c[0x0][0x650] ;  /* 0x0001940000087ab9 */ /* 0x000fc60000000a00 */
[----:B------:R-:W-:-:S04]  /*0a00*/  ULEA.HI UR7, UR7, UR6, URZ, 0x6 ;  /* 0x0000000607077291 */ /* 0x000fc8000f8f303f */
[----:B------:R-:W-:Y:S01]  /*0a10*/  USHF.R.S32.HI UR40, URZ, 0x6, UR7 ;  /* 0x000000063f287899 */ /* 0x000fe20008011407 */
[----:B0-----:R-:W-:-:S13]  /*0a20*/  ISETP.NE.AND P1, PT, R2, 0x1, PT ;  /* 0x000000010200780c */ /* 0x001fda0003f25270 */
[----:B------:R-:W2:Y:S01]  /*0a30*/  @P1 LDC R17, c[0x0][0x10] ;  /* 0x00000400ff111b82 */ /* 0x000ea20000000800 */
[----:B-1----:R-:W-:Y:S02]  /*0a40*/  @P1 IMAD.MOV.U32 R8, RZ, RZ, R15 ;  /* 0x000000ffff081224 */ /* 0x002fe400078e000f */
[----:B------:R-:W-:Y:S02]  /*0a50*/  @P1 IMAD.MOV.U32 R9, RZ, RZ, RZ ;  /* 0x000000ffff091224 */ /* 0x000fe400078e00ff */
[----:B------:R-:W-:-:S03]  /*0a60*/  @P1 IMAD.MOV.U32 R7, RZ, RZ, RZ ;  /* 0x000000ffff071224 */ /* 0x000fc600078e00ff */
[----:B------:R-:W0:Y:S01]  /*0a70*/  @!P1 LDC R3, c[0x0][0xc] ;  /* 0x00000300ff039b82 */ /* 0x000e220000000800 */
[----:B------:R-:W-:Y:S01]  /*0a80*/  ULDC UR4, c[0x0][0xc] ;  /* 0x0000030000047ab9 */ /* 0x000fe20000000800 */
[----:B------:R-:W-:Y:S02]  /*0a90*/  ULDC UR5, c[0x0][0x10] ;  /* 0x0000040000057ab9 */ /* 0x000fe40000000800 */
[----:B------:R-:W-:-:S04]  /*0aa0*/  UIMAD.WIDE.U32 UR4, UR4, UR5, URZ ;  /* 0x00000005040472a5 */ /* 0x000fc8000f8e003f */
[----:B------:R-:W1:Y:S01]  /*0ab0*/  LDC R0, c[0x0][0x14] ;  /* 0x00000500ff007b82 */ /* 0x000e620000000800 */
[----:B--2---:R-:W-:-:S04]  /*0ac0*/  @P1 IMAD.WIDE.U32 R16, R6, R17, R8 ;  /* 0x0000001106101225 */ /* 0x004fc800078e0008 */
[----:B------:R-:W-:Y:S02]  /*0ad0*/  @P1 IMAD.IADD R17, R17, 0x1, R7 ;  /* 0x0000000111111824 */ /* 0x000fe400078e0207 */
[----:B------:R-:W-:Y:S02]  /*0ae0*/  IMAD.MOV.U32 R7, RZ, RZ, RZ ;  /* 0x000000ffff077224 */ /* 0x000fe400078e00ff */
[----:B0-----:R-:W-:-:S04]  /*0af0*/  @!P1 IMAD.WIDE.U32 R8, R3, R15, R6 ;  /* 0x0000000f03089225 */ /* 0x001fc800078e0006 */
[----:B------:R-:W-:Y:S02]  /*0b00*/  @!P1 IMAD.MOV.U32 R16, RZ, RZ, R8 ;  /* 0x000000ffff109224 */ /* 0x000fe400078e0008 */
[----:B-1----:R-:W-:-:S04]  /*0b10*/  IMAD.WIDE.U32 R10, R0, UR4, RZ ;  /* 0x00000004000a7c25 */ /* 0x002fc8000f8e00ff */
[----:B------:R-:W-:Y:S01]  /*0b20*/  IMAD R3, R0, UR5, RZ ;  /* 0x0000000500037c24 */ /* 0x000fe2000f8e02ff */
[----:B------:R0:W-:Y:S01]  /*0b30*/  STL.64 [R1], R10 ;  /* 0x0000000a01007387 */ /* 0x0001e20000100a00 */
[----:B------:R-:W-:Y:S02]  /*0b40*/  @!P1 IMAD.MOV.U32 R17, RZ, RZ, R9 ;  /* 0x000000ffff119224 */ /* 0x000fe400078e0009 */
[----:B------:R-:W-:Y:S01]  /*0b50*/  IMAD.IADD R0, R11, 0x1, R3 ;  /* 0x000000010b007824 */ /* 0x000fe200078e0203 */
[----:B------:R-:W-:Y:S06]  /*0b60*/  @P0 BRA `(.L_x_9) ;  /* 0x0000000000280947 */ /* 0x000fec0003800000 */
[----:B------:R-:W-:Y:S01]  /*0b70*/  UIMAD.WIDE.U32 UR4, UR40, 0x24924925, URZ ;  /* 0x24924925280478a5 */ /* 0x000fe2000f8e003f */
[----:B------:R-:W-:Y:S01]  /*0b80*/  IADD3 R16, P0, R16, R10, RZ ;  /* 0x0000000a10107210 */ /* 0x000fe20007f1e0ff */
[----:B------:R-:W-:Y:S02]  /*0b90*/  UISETP.GE.U32.AND UP0, UPT, UR40, 0x7, UPT ;  /* 0x000000072800788c */ /* 0x000fe4000bf06070 */
[----:B------:R-:W-:Y:S02]  /*0ba0*/  UIADD3 UR4, -UR5, UR40, URZ ;  /* 0x0000002805047290 */ /* 0x000fe4000fffe13f */
[----:B------:R-:W-:Y:S01]  /*0bb0*/  IMAD.X R17, R0, 0x1, R17, P0 ;  /* 0x0000000100117824 */ /* 0x000fe200000e0611 */
[----:B------:R-:W-:Y:S01]  /*0bc0*/  UMOV UR39, URZ ;  /* 0x0000003f00277c82 */ /* 0x000fe20008000000 */
[----:B------:R-:W-:-:S04]  /*0bd0*/  ULEA.HI UR4, UR4, UR5, URZ, 0x1f ;  /* 0x0000000504047291 */ /* 0x000fc8000f8ff83f */
[----:B------:R-:W-:-:S04]  /*0be0*/  USHF.R.U32.HI UR4, URZ, 0x2, UR4 ;  /* 0x000000023f047899 */ /* 0x000fc80008011604 */
[----:B------:R-:W-:Y:S02]  /*0bf0*/  @UP0 ULOP3.LUT UR39, UR4, 0x1, URZ, 0xc0, !UPT ;  /* 0x0000000104270892 */ /* 0x000fe4000f8ec03f */
[----:B------:R-:W-:-:S12]  /*0c00*/  UIMAD UR38, UR4, -0x7, UR40 ;  /* 0xfffffff9042678a4 */ /* 0x000fd8000f8e0228 */
.L_x_9:
[----:B------:R-:W-:Y:S01]  /*0c10*/  ISETP.GE.U32.AND P0, PT, R16, UR8, PT ;  /* 0x0000000810007c0c */ /* 0x000fe2000bf06070 */
[----:B------:R-:W-:Y:S01]  /*0c20*/  IMAD.MOV.U32 R22, RZ, RZ, -0x1 ;  /* 0xffffffffff167424 */ /* 0x000fe200078e00ff */
[----:B------:R-:W-:Y:S01]  /*0c30*/  PRMT R3, RZ, 0x7610, R3 ;  /* 0x00007610ff037816 */ /* 0x000fe20000000003 */
[----:B------:R-:W-:Y:S01]  /*0c40*/  IMAD.MOV.U32 R18, RZ, RZ, -0x1 ;  /* 0xffffffffff127424 */ /* 0x000fe200078e00ff */
[----:B------:R-:W-:Y:S01]  /*0c50*/  ISETP.GE.U32.AND.EX P0, PT, R17, UR9, PT, P0 ;  /* 0x0000000911007c0c */ /* 0x000fe2000bf06100 */
[----:B------:R-:W-:-:S12]  /*0c60*/  IMAD.MOV.U32 R19, RZ, RZ, -0x1 ;  /* 0xffffffffff137424 */ /* 0x000fd800078e00ff */
[----:B------:R-:W-:Y:S05]  /*0c70*/  @P0 BRA `(.L_x_10) ;  /* 0x0000000400580947 */ /* 0x000fea0003800000 */
[----:B------:R-:W1:Y:S01]  /*0c80*/  LDC.64 R20, c[0x0][0x628] ;  /* 0x00018a00ff147b82 */ /* 0x000e620000000a00 */
[----:B------:R-:W-:Y:S02]  /*0c90*/  IMAD.MOV.U32 R8, RZ, RZ, R16 ;  /* 0x000000ffff087224 */ /* 0x000fe400078e0010 */
[----:B------:R-:W-:-:S05]  /*0ca0*/  IMAD.MOV.U32 R9, RZ, RZ, R17 ;  /* 0x000000ffff097224 */ /* 0x000fca00078e0011 */
[----:B------:R-:W2:Y:S08]  /*0cb0*/  LDC R18, c[0x0][0x630] ;  /* 0x00018c00ff127b82 */ /* 0x000eb00000000800 */
[----:B------:R-:W3:Y:S01]  /*0cc0*/  LDC.64 R24, c[0x0][0x620] ;  /* 0x00018800ff187b82 */ /* 0x000ee20000000a00 */
[----:B-1----:R-:W-:-:S04]  /*0cd0*/  ISETP.NE.U32.AND P0, PT, R20, RZ, PT ;  /* 0x000000ff1400720c */ /* 0x002fc80003f05070 */
[----:B------:R-:W-:-:S13]  /*0ce0*/  ISETP.NE.AND.EX P0, PT, R21, RZ, PT, P0 ;  /* 0x000000ff1500720c */ /* 0x000fda0003f05300 */
[----:B--23--:R-:W-:Y:S05]  /*0cf0*/  @!P0 BRA `(.L_x_11) ;  /* 0x0000000000288947 */ /* 0x00cfea0003800000 */
[----:B------:R-:W1:Y:S02]  /*0d00*/  LDC R3, c[0x0][0x634] ;  /* 0x00018d00ff037b82 */ /* 0x000e640000000800 */
[----:B-1----:R-:W-:-:S05]  /*0d10*/  IADD3 R3, P0, R16, R3, RZ ;  /* 0x0000000310037210 */ /* 0x002fca0007f1e0ff */
[----:B------:R-:W-:-:S04]  /*0d20*/  IMAD.X R19, RZ, RZ, R17, P0 ;  /* 0x000000ffff137224 */ /* 0x000fc800000e0611 */
[----:B------:R-:W-:-:S04]  /*0d30*/  IMAD.WIDE.U32 R8, R19, R20, RZ ;  /* 0x0000001413087225 */ /* 0x000fc800078e00ff */
[----:B0-----:R-:W-:-:S04]  /*0d40*/  IMAD.WIDE.U32 R10, P0, R3, R21, R8 ;  /* 0x00000015030a7225 */ /* 0x001fc80007800008 */
[----:B------:R-:W-:-:S04]  /*0d50*/  IMAD.WIDE.U32 R8, R3, R20, RZ ;  /* 0x0000001403087225 */ /* 0x000fc800078e00ff */
[----:B------:R-:W-:Y:S01]  /*0d60*/  IMAD.X R13, RZ, RZ, RZ, P0 ;  /* 0x000000ffff0d7224 */ /* 0x000fe200000e06ff */
[----:B------:R-:W-:Y:S01]  /*0d70*/  IADD3 RZ, P0, R9, R10, RZ ;  /* 0x0000000a09ff7210 */ /* 0x000fe20007f1e0ff */
[----:B------:R-:W-:-:S04]  /*0d80*/  IMAD.MOV.U32 R12, RZ, RZ, R11 ;  /* 0x000000ffff0c7224 */ /* 0x000fc800078e000b */
[----:B------:R-:W-:-:S08]  /*0d90*/  IMAD.WIDE.U32.X R8, R19, R21, R12, P0 ;  /* 0x0000001513087225 */ /* 0x000fd000000e040c */
.L_x_11:
[-CC-:B------:R-:W-:Y:S01]  /*0da0*/  SHF.R.U64 R30, R8, R18.reuse, R9.reuse ;  /* 0x00000012081e7219 */ /* 0x180fe20000001209 */
[----:B------:R-:W1:Y:S01]  /*0db0*/  LDC R12, c[0x0][0x618] ;  /* 0x00018600ff0c7b82 */ /* 0x000e620000000800 */
[----:B------:R-:W-:Y:S01]  /*0dc0*/  SHF.R.U32.HI R7, RZ, R18, R9 ;  /* 0x00000012ff077219 */ /* 0x000fe20000011609 */
[----:B------:R-:W-:Y:S01]  /*0dd0*/  ULDC UR4, c[0x0][0x150] ;  /* 0x0000540000047ab9 */ /* 0x000fe20000000800 */
[----:B0-----:R-:W-:Y:S02]  /*0de0*/  IADD3 R11, P0, RZ, -R30, RZ ;  /* 0x8000001eff0b7210 */ /* 0x001fe40007f1e0ff */
[----:B------:R-:W-:-:S03]  /*0df0*/  I2FP.F32.U32 R3, R6 ;  /* 0x0000000600037245 */ /* 0x000fc60000201000 */
[----:B------:R-:W0:Y:S01]  /*0e00*/  LDC.64 R26, c[0x0][0x640] ;  /* 0x00019000ff1a7b82 */ /* 0x000e220000000a00 */
[----:B------:R-:W-:Y:S02]  /*0e10*/  IMAD.X R13, RZ, RZ, ~R7, P0 ;  /* 0x000000ffff0d7224 */ /* 0x000fe400000e0e07 */
[----:B------:R-:W-:Y:S01]  /*0e20*/  FMUL R3, R3, UR4 ;  /* 0x0000000403037c20 */ /* 0x000fe20008400000 */
[----:B------:R-:W-:Y:S01]  /*0e30*/  IMAD.WIDE.U32 R8, R11, R24, R16 ;  /* 0x000000180b087225 */ /* 0x000fe200078e0010 */
[----:B------:R-:W-:-:S03]  /*0e40*/  ULDC UR4, c[0x0][0x154] ;  /* 0x0000550000047ab9 */ /* 0x000fc60000000800 */
[----:B------:R-:W-:Y:S01]  /*0e50*/  IMAD R10, R13, R24, RZ ;  /* 0x000000180d0a7224 */ /* 0x000fe200078e02ff */
[----:B------:R-:W2:Y:S01]  /*0e60*/  LDC R7, c[0x0][0x144] ;  /* 0x00005100ff077b82 */ /* 0x000ea20000000800 */
[----:B------:R-:W3:Y:S02]  /*0e70*/  F2I.U32.TRUNC.NTZ R3, R3 ;  /* 0x0000000300037305 */ /* 0x000ee4000020f000 */
[----:B------:R-:W-:-:S04]  /*0e80*/  IMAD R11, R11, R25, R10 ;  /* 0x000000190b0b7224 */ /* 0x000fc800078e020a */
[----:B------:R-:W-:Y:S01]  /*0e90*/  IMAD.IADD R9, R9, 0x1, R11 ;  /* 0x0000000109097824 */ /* 0x000fe200078e020b */
[----:B------:R-:W4:Y:S01]  /*0ea0*/  LDC R18, c[0x0][0x608] ;  /* 0x00018200ff127b82 */ /* 0x000f220000000800 */
[----:B------:R-:W-:-:S03]  /*0eb0*/  IMAD.MOV.U32 R11, RZ, RZ, -0x1 ;  /* 0xffffffffff0b7424 */ /* 0x000fc600078e00ff */
[-C--:B-1----:R-:W-:Y:S02]  /*0ec0*/  SHF.R.U64 R22, R8, R12.reuse, R9 ;  /* 0x0000000c08167219 */ /* 0x082fe40000001209 */
[----:B------:R-:W-:Y:S02]  /*0ed0*/  I2FP.F32.U32 R8, R15 ;  /* 0x0000000f00087245 */ /* 0x000fe40000201000 */
[----:B------:R-:W1:Y:S01]  /*0ee0*/  LDC R24, c[0x0][0x658] ;  /* 0x00019600ff187b82 */ /* 0x000e620000000800 */
[----:B0-----:R-:W-:Y:S01]  /*0ef0*/  ISETP.NE.U32.AND P0, PT, R26, RZ, PT ;  /* 0x000000ff1a00720c */ /* 0x001fe20003f05070 */
[----:B---3--:R-:W-:Y:S01]  /*0f00*/  IMAD.MOV R10, RZ, RZ, -R3 ;  /* 0x000000ffff0a7224 */ /* 0x008fe200078e0a03 */
[----:B------:R-:W-:Y:S01]  /*0f10*/  SHF.R.U32.HI R9, RZ, R12, R9 ;  /* 0x0000000cff097219 */ /* 0x000fe20000011609 */
[----:B------:R-:W-:Y:S01]  /*0f20*/  FMUL R8, R8, UR4 ;  /* 0x0000000408087c20 */ /* 0x000fe20008400000 */
[----:B------:R-:W-:-:S03]  /*0f30*/  ISETP.NE.AND.EX P0, PT, R27, RZ, PT, P0 ;  /* 0x000000ff1b00720c */ /* 0x000fc60003f05300 */
[----:B------:R-:W0:Y:S01]  /*0f40*/  LDC R20, c[0x0][0x148] ;  /* 0x00005200ff147b82 */ /* 0x000e220000000800 */
[----:B--2---:R-:W-:-:S07]  /*0f50*/  IMAD R3, R7, R10, R6 ;  /* 0x0000000a07037224 */ /* 0x004fce00078e0206 */
[----:B------:R-:W2:Y:S01]  /*0f60*/  LDC R21, c[0x0][0x600] ;  /* 0x00018000ff157b82 */ /* 0x000ea20000000800 */
[-CC-:B----4-:R-:W-:Y:S02]  /*0f70*/  SHF.R.U64 R32, R22, R18.reuse, R9.reuse ;  /* 0x0000001216207219 */ /* 0x190fe40000001209 */
[----:B------:R-:W-:Y:S01]  /*0f80*/  SHF.R.U32.HI R7, RZ, R18, R9 ;  /* 0x00000012ff077219 */ /* 0x000fe20000011609 */
[----:B------:R-:W-:Y:S01]  /*0f90*/  IMAD.MOV.U32 R9, RZ, RZ, 0x1 ;  /* 0x00000001ff097424 */ /* 0x000fe200078e00ff */
[----:B------:R3:W4:Y:S03]  /*0fa0*/  F2I.U32.TRUNC.NTZ R18, R8 ;  /* 0x0000000800127305 */ /* 0x000726000020f000 */
[----:B------:R-:W0:Y:S01]  /*0fb0*/  LDC R25, c[0x0][0x648] ;  /* 0x00019200ff197b82 */ /* 0x000e220000000800 */
[-C--:B-1----:R-:W-:Y:S02]  /*0fc0*/  SHF.L.U32 R6, R11, R24.reuse, RZ ;  /* 0x000000180b067219 */ /* 0x082fe400000006ff */
[----:B------:R-:W-:-:S02]  /*0fd0*/  SHF.R.U64 R34, R32, R24, R7 ;  /* 0x0000001820227219 */ /* 0x000fc40000001207 */
[----:B------:R-:W-:Y:S02]  /*0fe0*/  LOP3.LUT R13, RZ, R6, RZ, 0x33, !PT ;  /* 0x00000006ff0d7212 */ /* 0x000fe400078e33ff */
[-C--:B------:R-:W-:Y:S01]  /*0ff0*/  SHF.R.U32.HI R7, RZ, R24.reuse, R7 ;  /* 0x00000018ff077219 */ /* 0x080fe20000011607 */
[----:B------:R-:W1:Y:S01]  /*1000*/  LDC R29, c[0x0][0x638] ;  /* 0x00018e00ff1d7b82 */ /* 0x000e620000000800 */
[----:B------:R-:W-:Y:S01]  /*1010*/  SHF.L.U32 R12, R9, R24, RZ ;  /* 0x00000018090c7219 */ /* 0x000fe200000006ff */
[----:B------:R-:W-:-:S06]  /*1020*/  IMAD.MOV.U32 R6, RZ, RZ, R34 ;  /* 0x000000ffff067224 */ /* 0x000fcc00078e0022 */
[----:B------:R-:W0:Y:S01]  /*1030*/  LDC R28, c[0x0][0x610] ;  /* 0x00018400ff1c7b82 */ /* 0x000e220000000800 */
[----:B---34-:R-:W-:Y:S05]  /*1040*/  @!P0 BRA `(.L_x_12) ;  /* 0x0000000000288947 */ /* 0x018fea0003800000 */
[----:B------:R-:W3:Y:S02]  /*1050*/  LDC R11, c[0x0][0x64c] ;  /* 0x00019300ff0b7b82 */ /* 0x000ee40000000800 */
[----:B---3--:R-:W-:-:S05]  /*1060*/  IADD3 R11, P0, R34, R11, RZ ;  /* 0x0000000b220b7210 */ /* 0x008fca0007f1e0ff */
[----:B------:R-:W-:-:S04]  /*1070*/  IMAD.X R19, RZ, RZ, R7, P0 ;  /* 0x000000ffff137224 */ /* 0x000fc800000e0607 */
[----:B------:R-:W-:-:S04]  /*1080*/  IMAD.WIDE.U32 R6, R19, R26, RZ ;  /* 0x0000001a13067225 */ /* 0x000fc800078e00ff */
[----:B------:R-:W-:-:S04]  /*1090*/  IMAD.WIDE.U32 R8, P0, R11, R27, R6 ;  /* 0x0000001b0b087225 */ /* 0x000fc80007800006 */
[----:B------:R-:W-:-:S04]  /*10a0*/  IMAD.WIDE.U32 R6, R11, R26, RZ ;  /* 0x0000001a0b067225 */ /* 0x000fc800078e00ff */
[----:B------:R-:W-:Y:S01]  /*10b0*/  IMAD.X R11, RZ, RZ, RZ, P0 ;  /* 0x000000ffff0b7224 */ /* 0x000fe200000e06ff */
[----:B------:R-:W-:Y:S01]  /*10c0*/  IADD3 RZ, P0, R7, R8, RZ ;  /* 0x0000000807ff7210 */ /* 0x000fe20007f1e0ff */
[----:B------:R-:W-:-:S04]  /*10d0*/  IMAD.MOV.U32 R10, RZ, RZ, R9 ;  /* 0x000000ffff0a7224 */ /* 0x000fc800078e0009 */
[----:B------:R-:W-:-:S08]  /*10e0*/  IMAD.WIDE.U32.X R6, R19, R27, R10, P0 ;  /* 0x0000001b13067225 */ /* 0x000fd000000e040a */
.L_x_12:
[----:B0-----:R-:W-:Y:S01]  /*10f0*/  SHF.R.U64 R6, R6, R25, R7 ;  /* 0x0000001906067219 */ /* 0x001fe20000001207 */
[----:B--2---:R-:W-:Y:S01]  /*1100*/  VIADD R7, R21, 0xffffffff ;  /* 0xffffffff15077836 */ /* 0x004fe20000000000 */
[----:B------:R-:W-:Y:S01]  /*1110*/  LOP3.LUT R13, R32, R13, RZ, 0xc0, !PT ;  /* 0x0000000d200d7212 */ /* 0x000fe200078ec0ff */
[----:B------:R-:W-:Y:S02]  /*1120*/  IMAD.MOV R18, RZ, RZ, -R18 ;  /* 0x000000ffff127224 */ /* 0x000fe400078e0a12 */
[----:B------:R-:W-:Y:S01]  /*1130*/  IMAD.MOV R8, RZ, RZ, -R6 ;  /* 0x000000ffff087224 */ /* 0x000fe200078e0a06 */
[----:B------:R-:W-:Y:S01]  /*1140*/  LOP3.LUT R7, R22, R7, RZ, 0xc0, !PT ;  /* 0x0000000716077212 */ /* 0x000fe200078ec0ff */
[----:B------:R-:W-:Y:S02]  /*1150*/  IMAD R12, R12, R6, R13 ;  /* 0x000000060c0c7224 */ /* 0x000fe400078e020d */
[----:B------:R-:W-:Y:S02]  /*1160*/  @P1 IMAD R3, R20, R18, R15 ;  /* 0x0000001214031224 */ /* 0x000fe400078e020f */
[----:B-1----:R-:W-:-:S02]  /*1170*/  IMAD R6, R8, R29, R34 ;  /* 0x0000001d08067224 */ /* 0x002fc400078e0222 */
[----:B------:R-:W-:Y:S02]  /*1180*/  IMAD R22, R12, R28, R3 ;  /* 0x0000001c0c167224 */ /* 0x000fe400078e0203 */
[----:B------:R-:W-:Y:S02]  /*1190*/  IMAD R7, R6, R21, R7 ;  /* 0x0000001506077224 */ /* 0x000fe400078e0207 */
[----:B------:R-:W-:Y:S02]  /*11a0*/  IMAD.MOV.U32 R3, RZ, RZ, 0x1 ;  /* 0x00000001ff037424 */ /* 0x000fe400078e00ff */
[----:B------:R-:W-:Y:S01]  /*11b0*/  IMAD.MOV.U32 R19, RZ, RZ, R30 ;  /* 0x000000ffff137224 */ /* 0x000fe200078e001e */
[----:B------:R-:W-:Y:S02]  /*11c0*/  SEL R18, R7, R22, !P1 ;  /* 0x0000001607127207 */ /* 0x000fe40004800000 */
[----:B------:R-:W-:-:S07]  /*11d0*/  SEL R22, R22, R7, !P1 ;  /* 0x0000000716167207 */ /* 0x000fce0004800000 */
.L_x_10:
[----:B------:R-:W-:Y:S05]  /*11e0*/  @!P2 BRA `(.L_x_13) ;  /* 0x0000003800e0a947 */ /* 0x000fea0003800000 */
[----:B------:R-:W-:-:S13]  /*11f0*/  ISETP.GT.U32.AND P0, PT, R31, 0x1, PT ;  /* 0x000000011f00780c */ /* 0x000fda0003f04070 */
[----:B------:R-:W-:Y:S05]  /*1200*/  @P0 EXIT ;  /* 0x000000000000094d */ /* 0x000fea0003800000 */
.L_x_14:
[----:B------:R-:W-:-:S08]  /*1210*/  NOP ;  /* 0x0000000000007918 */ /* 0x000fd00000000000 */
[----:B------:R-:W1:Y:S02]  /*1220*/  USETMAXREG.TRY_ALLOC.CTAPOOL UP0, 0xe8 ;  /* 0x000000e8000079c8 */ /* 0x000e640008000600 */
[----:B-1----:R-:W-:-:S13]  /*1230*/  PLOP3.LUT P0, PT, PT, PT, UP0, 0x80, 0x0 ;  /* 0x000000000000781c */ /* 0x002fda0003f0f008 */
[----:B------:R-:W-:Y:S05]  /*1240*/  @!P0 BRA `(.L_x_14) ;  /* 0xfffffffc00f08947 */ /* 0x000fea000383ffff */
[----:B------:R-:W-:-:S13]  /*1250*/  LOP3.LUT P0, RZ, R3, 0xff, RZ, 0xc0, !PT ;  /* 0x000000ff03ff7812 */ /* 0x000fda000780c0ff */
[----:B------:R-:W-:Y:S05]  /*1260*/  @!P0 EXIT ;  /* 0x000000000000894d */ /* 0x000fea0003800000 */
[----:B------:R-:W2:Y:S01]  /*1270*/  LDL.64 R8, [R1] ;  /* 0x0000000001087983 */ /* 0x000ea20000100a00 */
[----:B------:R-:W-:Y:S01]  /*1280*/  SHF.R.S32.HI R4, RZ, 0x1f, R5 ;  /* 0x0000001fff047819 */ /* 0x000fe20000011405 */
[----:B------:R-:W1:Y:S01]  /*1290*/  S2UR UR4, SR_CgaCtaId ;  /* 0x00000000000479c3 */ /* 0x000e620000008800 */
[----:B------:R-:W-:Y:S01]  /*12a0*/  UMOV UR41, 0x400 ;  /* 0x0000040000297882 */ /* 0x000fe20000000000 */
[----:B------:R-:W-:Y:S01]  /*12b0*/  UISETP.LT.AND UP0, UPT, UR40, 0x1, UPT ;  /* 0x000000012800788c */ /* 0x000fe2000bf01270 */
[CC--:B------:R-:W-:Y:S01]  /*12c0*/  LEA.HI R3, R4.reuse, R5.reuse, RZ, 0x2 ;  /* 0x0000000504037211 */ /* 0x0c0fe200078f10ff */
[----:B------:R-:W-:Y:S01]  /*12d0*/  UIADD3 UR5, UR43, -0x1, URZ ;  /* 0xffffffff2b057890 */ /* 0x000fe2000fffe03f */
[----:B------:R-:W-:Y:S01]  /*12e0*/  LEA.HI R4, R4, R5, RZ, 0x5 ;  /* 0x0000000504047211 */ /* 0x000fe200078f28ff */
[----:B------:R-:W-:Y:S01]  /*12f0*/  USEL UR42, UR40, 0x1, UP0 ;  /* 0x00000001282a7887 */ /* 0x000fe20008000000 */
[--C-:B------:R-:W-:Y:S01]  /*1300*/  SHF.R.S32.HI R58, RZ, 0x2, R3.reuse ;  /* 0x00000002ff3a7819 */ /* 0x100fe20000011403 */
[----:B------:R-:W3:Y:S01]  /*1310*/  LDC R64, c[0x0][0x658] ;  /* 0x00019600ff407b82 */ /* 0x000ee20000000800 */
[----:B------:R-:W-:Y:S01]  /*1320*/  SHF.R.S32.HI R7, RZ, 0x1f, R3 ;  /* 0x0000001fff077819 */ /* 0x000fe20000011403 */
[----:B------:R-:W-:Y:S01]  /*1330*/  UISETP.NE.AND UP0, UPT, UR5, URZ, UPT ;  /* 0x0000003f0500728c */ /* 0x000fe2000bf05270 */
[----:B------:R-:W-:Y:S01]  /*1340*/  LOP3.LUT R6, R3, 0xfffffffc, RZ, 0xc0, !PT ;  /* 0xfffffffc03067812 */ /* 0x000fe200078ec0ff */
[----:B------:R-:W-:Y:S01]  /*1350*/  ULDC UR8, c[0x0][0x284] ;  /* 0x0000a10000087ab9 */ /* 0x000fe20000000800 */
[----:B------:R-:W-:Y:S01]  /*1360*/  LEA.HI R7, R7, R58, RZ, 0x3 ;  /* 0x0000003a07077211 */ /* 0x000fe200078f18ff */
[----:B------:R-:W-:Y:S01]  /*1370*/  USEL UR7, URZ, 0x1, UP0 ;  /* 0x000000013f077887 */ /* 0x000fe20008000000 */
[----:B------:R-:W-:Y:S01]  /*1380*/  SHF.R.S32.HI R3, RZ, 0x5, R4 ;  /* 0x00000005ff037819 */ /* 0x000fe20000011404 */
[----:B------:R-:W4:Y:S01]  /*1390*/  LDC.64 R62, c[0x0][0x5c8] ;  /* 0x00017200ff3e7b82 */ /* 0x000f220000000a00 */
[----:B------:R-:W-:Y:S01]  /*13a0*/  LOP3.LUT R7, R7, 0xfffffff8, RZ, 0xc0, !PT ;  /* 0xfffffff807077812 */ /* 0x000fe200078ec0ff */
[----:B------:R-:W-:Y:S01]  /*13b0*/  IMAD.IADD R6, R5, 0x1, -R6 ;  /* 0x0000000105067824 */ /* 0x000fe200078e0a06 */
[----:B------:R-:W-:Y:S01]  /*13c0*/  LOP3.LUT R72, R23, 0x1, RZ, 0xfc, !PT ;  /* 0x0000000117487812 */ /* 0x000fe200078efcff */
[----:B------:R-:W-:Y:S01]  /*13d0*/  IMAD.MOV.U32 R5, RZ, RZ, 0x1 ;  /* 0x00000001ff057424 */ /* 0x000fe200078e00ff */
[----:B------:R-:W-:Y:S01]  /*13e0*/  USHF.L.U32 UR47, UR40, 0x1, URZ ;  /* 0x00000001282f7899 */ /* 0x000fe2000800063f */
[----:B------:R-:W-:Y:S01]  /*13f0*/  IMAD.IADD R58, R58, 0x1, -R7 ;  /* 0x000000013a3a7824 */ /* 0x000fe200078e0a07 */
[----:B------:R-:W-:Y:S01]  /*1400*/  UIADD3 UR42, -UR42, UR40, URZ ;  /* 0x000000282a2a7290 */ /* 0x000fe2000fffe13f */
[----:B------:R-:W0:Y:S01]  /*1410*/  LDC R65, c[0x0][0x288] ;  /* 0x0000a200ff417b82 */ /* 0x000e220000000800 */
[----:B-1----:R-:W-:Y:S01]  /*1420*/  ULEA UR41, UR4, UR41, 0x18 ;  /* 0x0000002904297291 */ /* 0x002fe2000f8ec03f */
[C-C-:B------:R-:W-:Y:S01]  /*1430*/  IMAD R69, R3.reuse, -0x10, -R58.reuse ;  /* 0xfffffff003457824 */ /* 0x140fe200078e0a3a */
[--C-:B------:R-:W-:Y:S01]  /*1440*/  SHF.R.S32.HI R59, RZ, 0x1f, R58.reuse ;  /* 0x0000001fff3b7819 */ /* 0x100fe2000001143a */
[----:B------:R-:W-:Y:S01]  /*1450*/  USHF.L.U32 UR4, UR5, 0x3, URZ ;  /* 0x0000000305047899 */ /* 0x000fe2000800063f */
[----:B------:R-:W-:Y:S01]  /*1460*/  IMAD.SHL.U32 R60, R6, 0x2, RZ ;  /* 0x00000002063c7824 */ /* 0x000fe200078e00ff */
[----:B------:R-:W-:Y:S01]  /*1470*/  UIADD3 UR5, UR41, 0x180, URZ ;  /* 0x0000018029057890 */ /* 0x000fe2000fffe03f */
[----:B------:R-:W-:Y:S01]  /*1480*/  IMAD.U32 R73, RZ, RZ, UR7 ;  /* 0x00000007ff497e24 */ /* 0x000fe2000f8e00ff */
[----:B------:R-:W1:Y:S01]  /*1490*/  LDC R67, c[0x0][0x600] ;  /* 0x00018000ff437b82 */ /* 0x000e620000000800 */
[----:B------:R-:W-:Y:S01]  /*14a0*/  IMAD.WIDE R58, R3, 0x10, R58 ;  /* 0x00000010033a7825 */ /* 0x000fe200078e023a */
[----:B------:R-:W-:Y:S01]  /*14b0*/  UIADD3 UR6, UR41, 0x1c180, URZ ;  /* 0x0001c18029067890 */ /* 0x000fe2000fffe03f */
[----:B------:R-:W-:Y:S01]  /*14c0*/  SHF.R.S32.HI R61, RZ, 0x1f, R60 ;  /* 0x0000001fff3d7819 */ /* 0x000fe2000001143c */
[----:B------:R-:W-:Y:S01]  /*14d0*/  USHF.R.U32.HI UR5, URZ, 0x4, UR5 ;  /* 0x000000043f057899 */ /* 0x000fe20008011605 */
[----:B------:R-:W-:Y:S01]  /*14e0*/  IMAD.MOV.U32 R3, RZ, RZ, -0x1 ;  /* 0xffffffffff037424 */ /* 0x000fe200078e00ff */
[----:B------:R-:W-:Y:S01]  /*14f0*/  USHF.R.U32.HI UR6, URZ, 0x4, UR6 ;  /* 0x000000043f067899 */ /* 0x000fe20008011606 */
[----:B------:R-:W-:Y:S01]  /*1500*/  VIADD R69, R69, UR8 ;  /* 0x0000000845457c36 */ /* 0x000fe20008000000 */
[----:B------:R-:W-:Y:S01]  /*1510*/  UIADD3 UR48, UR41, 0x80, URZ ;  /* 0x0000008029307890 */ /* 0x000fe2000fffe03f */
[C---:B----4-:R-:W-:Y:S01]  /*1520*/  SHF.L.U64.HI R63, R62.reuse, 0x3, R63 ;  /* 0x000000033e3f7819 */ /* 0x050fe2000001023f */
[----:B------:R-:W-:Y:S01]  /*1530*/  ULOP3.LUT UR4, UR4, 0x8, URZ, 0xc0, !UPT ;  /* 0x0000000804047892 */ /* 0x000fe2000f8ec03f */
[-C--:B---3--:R-:W-:Y:S01]  /*1540*/  SHF.L.U32 R3, R3, R64.reuse, RZ ;  /* 0x0000004003037219 */ /* 0x088fe200000006ff */
[----:B------:R-:W-:Y:S01]  /*1550*/  ULOP3.LUT UR5, UR5, 0x3fff, URZ, 0xc0, !UPT ;  /* 0x00003fff05057892 */ /* 0x000fe2000f8ec03f */
[----:B------:R-:W-:Y:S01]  /*1560*/  SHF.L.U32 R64, R5, R64, RZ ;  /* 0x0000004005407219 */ /* 0x000fe200000006ff */
[----:B------:R-:W-:Y:S01]  /*1570*/  ULOP3.LUT UR6, UR6, 0x3fff, URZ, 0xc0, !UPT ;  /* 0x00003fff06067892 */ /* 0x000fe2000f8ec03f */
[----:B------:R-:W-:Y:S01]  /*1580*/  IMAD.SHL.U32 R62, R62, 0x8, RZ ;  /* 0x000000083e3e7824 */ /* 0x000fe200078e00ff */
[----:B------:R-:W-:Y:S01]  /*1590*/  LOP3.LUT R68, RZ, R3, RZ, 0x33, !PT ;  /* 0x00000003ff447212 */ /* 0x000fe200078e33ff */
[----:B0-----:R-:W-:Y:S01]  /*15a0*/  IMAD R65, R6, -0x2, R65 ;  /* 0xfffffffe06417824 */ /* 0x001fe200078e0241 */
[----:B------:R-:W-:-:S02]  /*15b0*/  ULEA UR43, UR43, UR48, 0x3 ;  /* 0x000000302b2b7291 */ /* 0x000fc4000f8e183f */
[----:B------:R-:W-:Y:S02]  /*15c0*/  ULOP3.LUT UR49, UR4, 0x8, URZ, 0x3c, !UPT ;  /* 0x0000000804317892 */ /* 0x000fe4000f8e3c3f */
[----:B------:R-:W-:Y:S01]  /*15d0*/  ULOP3.LUT UR44, UR4, 0x18, URZ, 0x3c, !UPT ;  /* 0x00000018042c7892 */ /* 0x000fe2000f8e3c3f */
[----:B-1----:R-:W-:Y:S01]  /*15e0*/  VIADD R67, R67, 0xffffffff ;  /* 0xffffffff43437836 */ /* 0x002fe20000000000 */
[----:B------:R-:W-:Y:S02]  /*15f0*/  ULOP3.LUT UR45, UR5, 0x10000, URZ, 0xfc, !UPT ;  /* 0x00010000052d7892 */ /* 0x000fe4000f8efc3f */
[----:B------:R-:W-:Y:S01]  /*1600*/  ULOP3.LUT UR46, UR6, 0x10000, URZ, 0xfc, !UPT ;  /* 0x00010000062e7892 */ /* 0x000fe2000f8efc3f */
[----:B--2---:R-:W-:-:S11]  /*1610*/  SHF.L.U64.HI R66, R8, 0x1, R0 ;  /* 0x0000000108427819 */ /* 0x004fd60000010200 */
.L_x_98:
[----:B------:R-:W-:-:S04]  /*1620*/  SHF.L.U32 R0, R73, 0x1f, RZ ;  /* 0x0000001f49007819 */ /* 0x000fc800000006ff */
[----:B------:R-:W0:Y:S02]  /*1630*/  SYNCS.PHASECHK.TRANS64.TRYWAIT P0, [UR43+-0x8], R0 ;  /* 0xfffff800ff0075a7 */ /* 0x000e24000800016b */
[----:B01--4-:R-:W-:Y:S05]  /*1640*/  @!P0 BRA `(.L_x_15) ;  /* 0x00000048004c8947 */ /* 0x013fea0003800000 */
.L_x_123:
[----:B------:R-:W-:Y:S02]  /*1650*/  ULDC UR4, c[0x0][0x28c] ;  /* 0x0000a30000047ab9 */ /* 0x000fe40000000800 */
[----:B------:R-:W-:-:S13]  /*1660*/  ISETP.LT.AND P0, PT, RZ, UR4, PT ;  /* 0x00000004ff007c0c */ /* 0x000fda000bf01270 */
[----:B------:R-:W-:Y:S05]  /*1670*/  @P0 BRA `(.L_x_16) ;  /* 0x0000000000400947 */ /* 0x000fea0003800000 */
[----:B0-----:R-:W-:Y:S01]  /*1680*/  MOV R0, 0x0 ;  /* 0x0000000000007802 */ /* 0x001fe20000000f00 */
[----:B------:R-:W-:Y:S01]  /*1690*/  ULDC.64 UR4, c[0x4][0x68] ;  /* 0x01001a0000047ab9 */ /* 0x000fe20000000a00 */
[----:B------:R-:W-:Y:S01]  /*16a0*/  ULDC.64 UR6, c[0x4][0x8] ;  /* 0x0100020000067ab9 */ /* 0x000fe20000000a00 */
[----:B------:R-:W-:Y:S01]  /*16b0*/  IMAD.U32 R4, RZ, RZ, UR4 ;  /* 0x00000004ff047e24 */ /* 0x000fe2000f8e00ff */
[----:B------:R0:W1:Y:S01]  /*16c0*/  LDC.64 R14, c[0x4][R0] ;  /* 0x01000000000e7b82 */ /* 0x0000620000000a00 */
[----:B------:R-:W-:Y:S01]  /*16d0*/  IMAD.U32 R5, RZ, RZ, UR5 ;  /* 0x00000005ff057e24 */ /* 0x000fe2000f8e00ff */
[----:B------:R-:W-:Y:S01]  /*16e0*/  ULDC.64 UR4, c[0x4][0x70] ;  /* 0x01001c0000047ab9 */ /* 0x000fe20000000a00 */
[----:B------:R-:W-:Y:S02]  /*16f0*/  IMAD.U32 R10, RZ, RZ, UR6 ;  /* 0x00000006ff0a7e24 */ /* 0x000fe4000f8e00ff */
[----:B------:R-:W-:Y:S02]  /*1700*/  IMAD.U32 R6, RZ, RZ, UR4 ;  /* 0x00000004ff067e24 */ /* 0x000fe4000f8e00ff */
[----:B------:R-:W-:-:S02]  /*1710*/  IMAD.U32 R7, RZ, RZ, UR5 ;  /* 0x00000005ff077e24 */ /* 0x000fc4000f8e00ff */
[----:B------:R-:W-:Y:S02]  /*1720*/  IMAD.U32 R11, RZ, RZ, UR7 ;  /* 0x00000007ff0b7e24 */ /* 0x000fe4000f8e00ff */
[----:B------:R-:W-:Y:S02]  /*1730*/  IMAD.MOV.U32 R8, RZ, RZ, 0x1e1 ;  /* 0x000001e1ff087424 */ /* 0x000fe400078e00ff */
[----:B------:R-:W-:Y:S02]  /*1740*/  IMAD.MOV.U32 R12, RZ, RZ, 0x1 ;  /* 0x00000001ff0c7424 */ /* 0x000fe400078e00ff */
[----:B0-----:R-:W-:-:S07]  /*1750*/  IMAD.MOV.U32 R13, RZ, RZ, RZ ;  /* 0x000000ffff0d7224 */ /* 0x001fce00078e00ff */
[----:B------:R-:W-:-:S07]  /*1760*/  LEPC R20, `(.L_x_16) ;  /* 0x000000001014794e */ /* 0x000fce0000000000 */
[----:B-1---5:R-:W-:Y:S05]  /*1770*/  CALL.ABS.NOINC R14 ;  /* 0x000000000e007343 */ /* 0x022fea0003c00000 */
.L_x_16:
[----:B------:R-:W-:-:S13]  /*1780*/  ISETP.NE.AND P0, PT, R72, 0x3, PT ;  /* 0x000000034800780c */ /* 0x000fda0003f05270 */
[----:B------:R-:W-:Y:S05]  /*1790*/  @!P0 BRA `(.L_x_17) ;  /* 0x0000000000048947 */ /* 0x000fea0003800000 */
[----:B------:R-:W-:Y:S01]  /*17a0*/  BPT.TRAP 0x1 ;  /* 0x000000040000795c */ /* 0x000fe20000300000 */
.L_x_17:
[----:B0-----:R-:W-:Y:S02]  /*17b0*/  IMAD.U32 R3, RZ, RZ, UR38 ;  /* 0x00000026ff037e24 */ /* 0x001fe4000f8e00ff */
[----:B------:R-:W-:-:S03]  /*17c0*/  IMAD.U32 R0, RZ, RZ, UR39 ;  /* 0x00000027ff007e24 */ /* 0x000fc6000f8e00ff */
[----:B------:R-:W-:Y:S02]  /*17d0*/  LEA R3, R3, UR41, 0x3 ;  /* 0x0000002903037c11 */ /* 0x000fe4000f8e18ff */
[----:B------:R-:W-:-:S04]  /*17e0*/  SHF.L.U32 R0, R0, 0x1f, RZ ;  /* 0x0000001f00007819 */ /* 0x000fc800000006ff */
[----:B------:R0:W1:Y:S01]  /*17f0*/  SYNCS.PHASECHK.TRANS64.TRYWAIT P1, [R3+URZ], R0 ;  /* 0x00000000030075a7 */ /* 0x000062000802017f */
[----:B------:R-:W-:Y:S05]  /*1800*/  @!P0 BRA `(.L_x_18) ;  /* 0x0000000000048947 */ /* 0x000fea0003800000 */
[----:B------:R-:W-:Y:S01]  /*1810*/  BPT.TRAP 0x1 ;  /* 0x000000040000795c */ /* 0x000fe20000300000 */
.L_x_18:
[----:B-1----:R-:W-:Y:S05]  /*1820*/  @P1 BRA `(.L_x_19) ;  /* 0x0000000000081947 */ /* 0x002fea0003800000 */
[----:B------:R-:W1:Y:S02]  /*1830*/  SYNCS.PHASECHK.TRANS64.TRYWAIT P1, [R3+URZ], R0 ;  /* 0x00000000030075a7 */ /* 0x000e64000802017f */
[----:B-1----:R-:W-:Y:S05]  /*1840*/  @!P1 BRA `(.L_x_20) ;  /* 0x0000004400e49947 */ /* 0x002fea0003800000 */
.L_x_19:
[----:B------:R-:W-:Y:S05]  /*1850*/  WARPSYNC.ALL ;  /* 0x0000000000007948 */ /* 0x000fea0003800000 */
[----:B------:R-:W-:Y:S01]  /*1860*/  ULEA UR8, UR38, UR45, 0xa ;  /* 0x0000002d26087291 */ /* 0x000fe2000f8e503f */
[----:B------:R-:W-:Y:S01]  /*1870*/  WARPGROUP.ARRIVE ;  /* 0x00000000000079c5 */ /* 0x000fe20000000000 */
[----:B------:R-:W-:Y:S01]  /*1880*/  ULEA UR9, UR38, UR46, 0xa ;  /* 0x0000002e26097291 */ /* 0x000fe2000f8e503f */
[----:B01----:R-:W-:Y:S01]  /*1890*/  IMAD.U32 R0, RZ, RZ, UR42 ;  /* 0x0000002aff007e24 */ /* 0x003fe2000f8e00ff */
[----:B------:R-:W-:Y:S01]  /*18a0*/  UMOV UR5, 0x40000040 ;  /* 0x4000004000057882 */ /* 0x000fe20000000000 */
[----:B------:R-:W-:-:S02]  /*18b0*/  UMOV UR7, 0x40000040 ;  /* 0x4000004000077882 */ /* 0x000fc40000000000 */
[----:B------:R-:W-:Y:S01]  /*18c0*/  UMOV UR4, UR8 ;  /* 0x0000000800047c82 */ /* 0x000fe20008000000 */
[----:B------:R-:W-:Y:S01]  /*18d0*/  ISETP.GE.AND P1, PT, R0, 0x1, PT ;  /* 0x000000010000780c */ /* 0x000fe20003f26270 */
[----:B------:R-:W-:Y:S02]  /*18e0*/  UMOV UR6, UR9 ;  /* 0x0000000900067c82 */ /* 0x000fe40008000000 */
[----:B------:R-:W-:Y:S01]  /*18f0*/  HGMMA.64x64x8.F32.TF32 R24, gdesc[UR4], RZ, !UPT, gsb0 ;  /* 0x04e00000041879f0 */ /* 0x000fe2000c0028ff */
[----:B------:R-:W-:Y:S02]  /*1900*/  UIADD3 UR4, UR8, 0x2, URZ ;  /* 0x0000000208047890 */ /* 0x000fe4000fffe03f */
[----:B------:R-:W-:Y:S01]  /*1910*/  UIADD3 UR6, UR9, 0x2, URZ ;  /* 0x0000000209067890 */ /* 0x000fe2000fffe03f */
[----:B------:R-:W-:Y:S01]  /*1920*/  UMOV UR5, 0x40000040 ;  /* 0x4000004000057882 */ /* 0x000fe20000000000 */
[----:B------:R-:W-:Y:S01]  /*1930*/  UMOV UR7, 0x40000040 ;  /* 0x4000004000077882 */ /* 0x000fe20000000000 */
[----:B------:R-:W-:-:S02]  /*1940*/  WARPGROUP.DEPBAR.LE gsb0, 0x0 ;  /* 0x00008000000079c5 */ /* 0x000fc40000010000 */
[----:B------:R-:W-:-:S06]  /*1950*/  WARPGROUP.ARRIVE ;  /* 0x00000000000079c5 */ /* 0x000fcc0000000000 */
[----:B------:R-:W-:Y:S01]  /*1960*/  HGMMA.64x64x8.F32.TF32 R24, gdesc[UR4], R24, gsb0 ;  /* 0x04e00000041879f0 */ /* 0x000fe20008002818 */
[----:B------:R-:W-:Y:S02]  /*1970*/  UIADD3 UR4, UR8, 0x4, URZ ;  /* 0x0000000408047890 */ /* 0x000fe4000fffe03f */
[----:B------:R-:W-:Y:S01]  /*1980*/  UIADD3 UR6, UR9, 0x4, URZ ;  /* 0x0000000409067890 */ /* 0x000fe2000fffe03f */
[----:B------:R-:W-:Y:S01]  /*1990*/  UMOV UR5, 0x40000040 ;  /* 0x4000004000057882 */ /* 0x000fe20000000000 */
[----:B------:R-:W-:Y:S01]  /*19a0*/  UMOV UR7, 0x40000040 ;  /* 0x4000004000077882 */ /* 0x000fe20000000000 */
[----:B------:R-:W-:Y:S02]  /*19b0*/  WARPGROUP.DEPBAR.LE gsb0, 0x0 ;  /* 0x00008000000079c5 */ /* 0x000fe40000010000 */
        /* <DEDUP_REMOVED lines=36> */
[----:B------:R-:W-:Y:S03]  /*1c00*/  HGMMA.64x64x8.F32.TF32 R24, gdesc[UR4], R24, gsb0 ;  /* 0x04e00000041879f0 */ /* 0x000fe60008002818 */
[----:B------:R-:W-:Y:S02]  /*1c10*/  WARPGROUP.DEPBAR.LE gsb0, 0x0 ;  /* 0x00008000000079c5 */ /* 0x000fe40000010000 */
[----:B------:R-:W-:Y:S05]  /*1c20*/  @!P1 BRA `(.L_x_21) ;  /* 0x0000000400809947 */ /* 0x000fea0003800000 */
[----:B------:R-:W-:Y:S01]  /*1c30*/  UIADD3 UR8, UR38, 0x1, URZ ;  /* 0x0000000126087890 */ /* 0x000fe2000fffe03f */
[----:B------:R-:W-:Y:S01]  /*1c40*/  IMAD.U32 R0, RZ, RZ, UR42 ;  /* 0x0000002aff007e24 */ /* 0x000fe2000f8e00ff */
[----:B------:R-:W-:Y:S02]  /*1c50*/  UMOV UR9, UR38 ;  /* 0x0000002600097c82 */ /* 0x000fe40008000000 */
[----:B------:R-:W-:-:S04]  /*1c60*/  UISETP.NE.AND UP0, UPT, UR8, 0x7, UPT ;  /* 0x000000070800788c */ /* 0x000fc8000bf05270 */
[----:B------:R-:W-:Y:S02]  /*1c70*/  USEL UR4, URZ, 0x1, UP0 ;  /* 0x000000013f047887 */ /* 0x000fe40008000000 */
[----:B------:R-:W-:Y:S02]  /*1c80*/  USEL UR8, UR8, URZ, UP0 ;  /* 0x0000003f08087287 */ /* 0x000fe40008000000 */
[----:B------:R-:W-:-:S06]  /*1c90*/  ULOP3.LUT UR4, UR39, UR4, URZ, 0x3c, !UPT ;  /* 0x0000000427047292 */ /* 0x000fcc000f8e3c3f */
[----:B------:R-:W-:-:S07]  /*1ca0*/  IMAD.U32 R5, RZ, RZ, UR4 ;  /* 0x00000004ff057e24 */ /* 0x000fce000f8e00ff */
.L_x_28:
[----:B01----:R-:W-:Y:S05]  /*1cb0*/  @!P0 BRA `(.L_x_22) ;  /* 0x0000000000048947 */ /* 0x003fea0003800000 */
[----:B------:R-:W-:Y:S01]  /*1cc0*/  BPT.TRAP 0x1 ;  /* 0x000000040000795c */ /* 0x000fe20000300000 */
.L_x_22:
[----:B------:R-:W-:Y:S01]  /*1cd0*/  ULEA UR4, UR8, UR41, 0x3 ;  /* 0x0000002908047291 */ /* 0x000fe2000f8e183f */
[----:B------:R-:W-:-:S08]  /*1ce0*/  SHF.L.U32 R3, R5, 0x1f, RZ ;  /* 0x0000001f05037819 */ /* 0x000fd000000006ff */
[----:B------:R0:W1:Y:S01]  /*1cf0*/  SYNCS.PHASECHK.TRANS64.TRYWAIT P1, [UR4], R3 ;  /* 0x00000003ff0075a7 */ /* 0x0000620008020144 */
[----:B------:R-:W-:Y:S05]  /*1d00*/  @!P0 BRA `(.L_x_23) ;  /* 0x0000000000048947 */ /* 0x000fea0003800000 */
[----:B------:R-:W-:Y:S01]  /*1d10*/  BPT.TRAP 0x1 ;  /* 0x000000040000795c */ /* 0x000fe20000300000 */
.L_x_23:
[----:B-1----:R-:W-:Y:S05]  /*1d20*/  @P1 BRA `(.L_x_24) ;  /* 0x0000000000081947 */ /* 0x002fea0003800000 */
[----:B------:R-:W1:Y:S02]  /*1d30*/  SYNCS.PHASECHK.TRANS64.TRYWAIT P1, [UR4], R3 ;  /* 0x00000003ff0075a7 */ /* 0x000e640008020144 */
[----:B-1----:R-:W-:Y:S05]  /*1d40*/  @!P1 BRA `(.L_x_25) ;  /* 0x0000004000b89947 */ /* 0x002fea0003800000 */
.L_x_24:
[----:B------:R-:W-:Y:S01]  /*1d50*/  ULEA UR11, UR8, UR45, 0xa ;  /* 0x0000002d080b7291 */ /* 0x000fe2000f8e503f */
[----:B------:R-:W-:Y:S01]  /*1d60*/  WARPGROUP.ARRIVE ;  /* 0x00000000000079c5 */ /* 0x000fe20000000000 */
[----:B------:R-:W-:Y:S01]  /*1d70*/  ULEA UR10, UR8, UR46, 0xa ;  /* 0x0000002e080a7291 */ /* 0x000fe2000f8e503f */
[----:B------:R-:W-:Y:S01]  /*1d80*/  UMOV UR5, 0x40000040 ;  /* 0x4000004000057882 */ /* 0x000fe20000000000 */
[----:B------:R-:W-:-:S03]  /*1d90*/  UMOV UR7, 0x40000040 ;  /* 0x4000004000077882 */ /* 0x000fc60000000000 */
[----:B------:R-:W-:Y:S02]  /*1da0*/  UMOV UR4, UR11 ;  /* 0x0000000b00047c82 */ /* 0x000fe40008000000 */
[----:B------:R-:W-:Y:S02]  /*1db0*/  UMOV UR6, UR10 ;  /* 0x0000000a00067c82 */ /* 0x000fe40008000000 */
[----:B------:R-:W-:Y:S01]  /*1dc0*/  HGMMA.64x64x8.F32.TF32 R24, gdesc[UR4], R24, gsb0 ;  /* 0x04e00000041879f0 */ /* 0x000fe20008002818 */
        /* <DEDUP_REMOVED lines=51> */
[----:B------:R-:W-:Y:S01]  /*2100*/  BPT.TRAP 0x1 ;  /* 0x000000040000795c */ /* 0x000fe20000300000 */
.L_x_26:
[----:B------:R-:W-:Y:S01]  /*2110*/  ULEA UR4, UR9, UR41, 0x3 ;  /* 0x0000002909047291 */ /* 0x000fe2000f8e183f */
[----:B------:R-:W-:-:S03]  /*2120*/  ISETP.GT.U32.AND P1, PT, R23, 0x1, PT ;  /* 0x000000011700780c */ /* 0x000fc60003f24070 */
[----:B------:R-:W-:-:S04]  /*2130*/  UIADD3 UR4, UR4, 0x38, URZ ;  /* 0x0000003804047890 */ /* 0x000fc8000fffe03f */
[----:B------:R-:W-:-:S09]  /*2140*/  UPRMT UR4, URZ, 0x654, UR4 ;  /* 0x000006543f047896 */ /* 0x000fd20008000004 */
[----:B------:R-:W-:Y:S01]  /*2150*/  SYNCS.ARRIVE.TRANS64.RED.A1T0 RZ, [UR4], RZ ;  /* 0x000000ffffff79a7 */ /* 0x000fe20008100404 */
[----:B------:R-:W-:Y:S05]  /*2160*/  @P1 BRA `(.L_x_27) ;  /* 0x0000000000041947 */ /* 0x000fea0003800000 */
[----:B------:R-:W-:Y:S01]  /*2170*/  BPT.TRAP 0x1 ;  /* 0x000000040000795c */ /* 0x000fe20000300000 */
.L_x_27:
[----:B------:R-:W-:Y:S01]  /*2180*/  UIADD3 UR8, UR8, 0x1, URZ ;  /* 0x0000000108087890 */ /* 0x000fe2000fffe03f */
[C---:B------:R-:W-:Y:S01]  /*2190*/  ISETP.GT.AND P1, PT, R0.reuse, 0x1, PT ;  /* 0x000000010000780c */ /* 0x040fe20003f24270 */
[----:B------:R-:W-:Y:S01]  /*21a0*/  UIADD3 UR9, UR9, 0x1, URZ ;  /* 0x0000000109097890 */ /* 0x000fe2000fffe03f */
[----:B------:R-:W-:Y:S01]  /*21b0*/  VIADD R0, R0, 0xffffffff ;  /* 0xffffffff00007836 */ /* 0x000fe20000000000 */
[----:B------:R-:W-:Y:S02]  /*21c0*/  UISETP.NE.AND UP0, UPT, UR8, 0x7, UPT ;  /* 0x000000070800788c */ /* 0x000fe4000bf05270 */
[----:B------:R-:W-:Y:S02]  /*21d0*/  UISETP.NE.AND UP1, UPT, UR9, 0x7, UPT ;  /* 0x000000070900788c */ /* 0x000fe4000bf25270 */
[----:B------:R-:W-:Y:S02]  /*21e0*/  USEL UR4, URZ, 0x1, UP0 ;  /* 0x000000013f047887 */ /* 0x000fe40008000000 */
[----:B------:R-:W-:-:S02]  /*21f0*/  USEL UR8, UR8, URZ, UP0 ;  /* 0x0000003f08087287 */ /* 0x000fc40008000000 */
[----:B------:R-:W-:Y:S02]  /*2200*/  USEL UR9, UR9, URZ, UP1 ;  /* 0x0000003f09097287 */ /* 0x000fe40008800000 */
[----:B------:R-:W-:Y:S01]  /*2210*/  LOP3.LUT R5, R5, UR4, RZ, 0x3c, !PT ;  /* 0x0000000405057c12 */ /* 0x000fe2000f8e3cff */
[----:B------:R-:W-:Y:S09]  /*2220*/  @P1 BRA `(.L_x_28) ;  /* 0xfffffff800a01947 */ /* 0x000ff2000383ffff */
.L_x_21:
[----:B------:R-:W2:Y:S01]  /*2230*/  LDC R0, c[0x0][0x28c] ;  /* 0x0000a300ff007b82 */ /* 0x000ea20000000800 */
[----:B01----:R-:W-:-:S04]  /*2240*/  IMAD.U32 R3, RZ, RZ, UR49 ;  /* 0x00000031ff037e24 */ /* 0x003fc8000f8e00ff */
[----:B------:R0:W-:Y:S01]  /*2250*/  SYNCS.ARRIVE.TRANS64.A1T0 RZ, [R3+UR48], RZ ;  /* 0x000000ff03ff79a7 */ /* 0x0001e20008100030 */
[----:B--2---:R-:W-:-:S13]  /*2260*/  ISETP.GE.AND P1, PT, R0, 0x1, PT ;  /* 0x000000010000780c */ /* 0x004fda0003f26270 */
[----:B0-----:R-:W-:Y:S05]  /*2270*/  @!P1 BRA `(.L_x_29) ;  /* 0x00000000003c9947 */ /* 0x001fea0003800000 */
[----:B------:R-:W-:Y:S05]  /*2280*/  @!P0 BRA `(.L_x_30) ;  /* 0x0000000000048947 */ /* 0x000fea0003800000 */
[----:B------:R-:W-:Y:S01]  /*2290*/  BPT.TRAP 0x1 ;  /* 0x000000040000795c */ /* 0x000fe20000300000 */
.L_x_30:
[----:B------:R-:W-:Y:S01]  /*22a0*/  UIADD3 UR6, UR38, UR42, URZ ;  /* 0x0000002a26067290 */ /* 0x000fe2000fffe03f */
[----:B------:R-:W-:-:S03]  /*22b0*/  ISETP.GT.U32.AND P0, PT, R23, 0x1, PT ;  /* 0x000000011700780c */ /* 0x000fc60003f04070 */
[----:B------:R-:W-:-:S04]  /*22c0*/  UIMAD.WIDE.U32 UR4, UR6, 0x24924925, URZ ;  /* 0x24924925060478a5 */ /* 0x000fc8000f8e003f */
[----:B------:R-:W-:-:S04]  /*22d0*/  UIADD3 UR4, UR6, -UR5, URZ ;  /* 0x8000000506047290 */ /* 0x000fc8000fffe03f */
[----:B------:R-:W-:-:S04]  /*22e0*/  ULEA.HI UR4, UR4, UR5, URZ, 0x1f ;  /* 0x0000000504047291 */ /* 0x000fc8000f8ff83f */
[----:B------:R-:W-:-:S04]  /*22f0*/  USHF.R.U32.HI UR4, URZ, 0x2, UR4 ;  /* 0x000000023f047899 */ /* 0x000fc80008011604 */
[----:B------:R-:W-:-:S04]  /*2300*/  UIMAD UR4, UR4, -0x7, UR6 ;  /* 0xfffffff9040478a4 */ /* 0x000fc8000f8e0206 */
[----:B------:R-:W-:-:S04]  /*2310*/  ULEA UR4, UR4, UR41, 0x3 ;  /* 0x0000002904047291 */ /* 0x000fc8000f8e183f */
[----:B------:R-:W-:-:S04]  /*2320*/  UIADD3 UR4, UR4, 0x38, URZ ;  /* 0x0000003804047890 */ /* 0x000fc8000fffe03f */
[----:B------:R-:W-:-:S09]  /*2330*/  UPRMT UR4, URZ, 0x654, UR4 ;  /* 0x000006543f047896 */ /* 0x000fd20008000004 */
[----:B------:R-:W-:Y:S01]  /*2340*/  SYNCS.ARRIVE.TRANS64.RED.A1T0 RZ, [UR4], RZ ;  /* 0x000000ffffff79a7 */ /* 0x000fe20008100404 */
[----:B------:R-:W-:Y:S05]  /*2350*/  @P0 BRA `(.L_x_29) ;  /* 0x0000000000040947 */ /* 0x000fea0003800000 */
[----:B------:R-:W-:Y:S01]  /*2360*/  BPT.TRAP 0x1 ;  /* 0x000000040000795c */ /* 0x000fe20000300000 */
.L_x_29:
[----:B------:R-:W-:Y:S01]  /*2370*/  SHF.L.U32 R0, R73, 0x1f, RZ ;  /* 0x0000001f49007819 */ /* 0x000fe200000006ff */
[----:B------:R-:W-:Y:S01]  /*2380*/  UISETP.GE.U32.AND UP1, UPT, UR47, 0x7, UPT ;  /* 0x000000072f00788c */ /* 0x000fe2000bf26070 */
[----:B------:R-:W-:Y:S01]  /*2390*/  SHF.R.S32.HI R9, RZ, 0x1f, R19 ;  /* 0x0000001fff097819 */ /* 0x000fe20000011413 */
[----:B------:R-:W-:Y:S01]  /*23a0*/  UIADD3 UR38, UR38, UR47, URZ ;  /* 0x0000002f26267290 */ /* 0x000fe2000fffe03f */
[----:B------:R-:W0:Y:S03]  /*23b0*/  SYNCS.PHASECHK.TRANS64.TRYWAIT P0, [UR43+0x8], R0 ;  /* 0x00000800ff0075a7 */ /* 0x000e26000800016b */
[----:B------:R-:W-:-:S04]  /*23c0*/  UISETP.GT.U32.AND UP0, UPT, UR38, 0x6, UPT ;  /* 0x000000062600788c */ /* 0x000fc8000bf04070 */
[----:B------:R-:W-:Y:S02]  /*23d0*/  UISETP.LT.U32.AND UP0, UPT, UR47, 0x7, UP0 ;  /* 0x000000072f00788c */ /* 0x000fe40008701070 */
[----:B------:R-:W-:Y:S02]  /*23e0*/  @UP1 UIMAD.WIDE.U32 UR4, UR38, 0x24924925, URZ ;  /* 0x24924925260418a5 */ /* 0x000fe4000f8e003f */
[----:B------:R-:W-:Y:S02]  /*23f0*/  USEL UR6, URZ, 0x1, !UP0 ;  /* 0x000000013f067887 */ /* 0x000fe4000c000000 */
[----:B------:R-:W-:Y:S02]  /*2400*/  @UP1 UIADD3 UR4, UR38, -UR5, URZ ;  /* 0x8000000526041290 */ /* 0x000fe4000fffe03f */
[----:B------:R-:W-:Y:S02]  /*2410*/  ULOP3.LUT UR39, UR39, UR6, URZ, 0x3c, !UPT ;  /* 0x0000000627277292 */ /* 0x000fe4000f8e3c3f */
[----:B------:R-:W-:-:S04]  /*2420*/  @UP1 ULEA.HI UR4, UR4, UR5, URZ, 0x1f ;  /* 0x0000000504041291 */ /* 0x000fc8000f8ff83f */
[----:B------:R-:W-:-:S04]  /*2430*/  @UP1 USHF.R.U32.HI UR4, URZ, 0x2, UR4 ;  /* 0x000000023f041899 */ /* 0x000fc80008011604 */
[----:B------:R-:W-:Y:S01]  /*2440*/  @UP1 ULOP3.LUT UR39, UR39, 0x1, UR4, 0x78, !UPT ;  /* 0x0000000127271892 */ /* 0x000fe2000f8e7804 */
[----:B0-----:R-:W-:Y:S11]  /*2450*/  @!P0 BRA `(.L_x_31) ;  /* 0x0000003c000c8947 */ /* 0x001ff60003800000 */
.L_x_124:
[----:B------:R-:W-:Y:S01]  /*2460*/  ULDC.64 UR4, c[0x0][0x5d0] ;  /* 0x0001740000047ab9 */ /* 0x000fe20000000a00 */
[----:B------:R-:W-:Y:S01]  /*2470*/  ULDC UR6, c[0x0][0x284] ;  /* 0x0000a10000067ab9 */ /* 0x000fe20000000800 */
[----:B0-----:R-:W-:Y:S02]  /*2480*/  IMAD R0, R9, UR4, RZ ;  /* 0x0000000409007c24 */ /* 0x001fe4000f8e02ff */
[----:B------:R-:W-:Y:S02]  /*2490*/  IMAD.SHL.U32 R12, R18, 0x40, RZ ;  /* 0x00000040120c7824 */ /* 0x000fe400078e00ff */
[C---:B------:R-:W-:Y:S02]  /*24a0*/  IMAD R3, R19.reuse, UR5, R0 ;  /* 0x0000000513037c24 */ /* 0x040fe4000f8e0200 */
[----:B------:R-:W-:Y:S01]  /*24b0*/  IMAD.SHL.U32 R0, R22, 0x40, RZ ;  /* 0x0000004016007824 */ /* 0x000fe200078e00ff */
[----:B------:R-:W-:Y:S01]  /*24c0*/  SHF.R.S32.HI R13, RZ, 0x1f, R12 ;  /* 0x0000001fff0d7819 */ /* 0x000fe2000001140c */
[----:B------:R-:W-:Y:S01]  /*24d0*/  IMAD.WIDE.U32 R4, R19, UR4, R60 ;  /* 0x0000000413047c25 */ /* 0x000fe2000f8e003c */
[----:B------:R-:W-:-:S02]  /*24e0*/  ULDC.64 UR4, c[0x0][0x5c8] ;  /* 0x0001720000047ab9 */ /* 0x000fc40000000a00 */
[----:B------:R-:W-:Y:S01]  /*24f0*/  ISETP.GE.AND P0, PT, R0, UR6, PT ;  /* 0x0000000600007c0c */ /* 0x000fe2000bf06270 */
[----:B------:R-:W-:Y:S01]  /*2500*/  ULDC UR6, c[0x0][0x288] ;  /* 0x0000a20000067ab9 */ /* 0x000fe20000000800 */
[----:B------:R-:W-:Y:S01]  /*2510*/  IADD3 R4, P1, R12, R4, RZ ;  /* 0x000000040c047210 */ /* 0x000fe20007f3e0ff */
[----:B------:R-:W-:Y:S01]  /*2520*/  IMAD.WIDE R20, R22, 0x40, R58 ;  /* 0x0000004016147825 */ /* 0x000fe200078e023a */
[----:B------:R-:W-:Y:S02]  /*2530*/  ISETP.GE.OR P0, PT, R12, UR6, P0 ;  /* 0x000000060c007c0c */ /* 0x000fe40008706670 */
[----:B------:R-:W-:Y:S01]  /*2540*/  IADD3.X R5, R13, R5, R3, P1, !PT ;  /* 0x000000050d057210 */ /* 0x000fe20000ffe403 */
[----:B------:R-:W-:-:S04]  /*2550*/  IMAD R7, R21, UR4, RZ ;  /* 0x0000000415077c24 */ /* 0x000fc8000f8e02ff */
[C---:B------:R-:W-:Y:S02]  /*2560*/  IMAD R7, R20.reuse, UR5, R7 ;  /* 0x0000000514077c24 */ /* 0x040fe4000f8e0207 */
[----:B------:R-:W-:-:S04]  /*2570*/  IMAD.WIDE.U32 R70, R20, UR4, R4 ;  /* 0x0000000414467c25 */ /* 0x000fc8000f8e0004 */
[----:B------:R-:W-:Y:S05]  /*2580*/  @P0 BRA `(.L_x_32) ;  /* 0x0000002000540947 */ /* 0x000fea0003800000 */
[----:B-----5:R-:W-:Y:S01]  /*2590*/  FSETP.NEU.AND P1, PT, R57, RZ, PT ;  /* 0x000000ff3900720b */ /* 0x020fe20003f2d000 */
[----:B------:R-:W-:Y:S01]  /*25a0*/  IMAD.IADD R22, R65, 0x1, -R12 ;  /* 0x0000000141167824 */ /* 0x000fe200078e0a0c */
[----:B------:R-:W-:Y:S01]  /*25b0*/  BSSY B0, `(.L_x_32) ;  /* 0x0000212000007945 */ /* 0x000fe20003800000 */
[----:B------:R-:W-:Y:S02]  /*25c0*/  IMAD.IADD R0, R69, 0x1, -R0 ;  /* 0x0000000145007824 */ /* 0x000fe400078e0a00 */
[----:B------:R-:W-:Y:S01]  /*25d0*/  IMAD.IADD R7, R71, 0x1, R7 ;  /* 0x0000000147077824 */ /* 0x000fe200078e0207 */
[----:B------:R-:W-:-:S04]  /*25e0*/  ISETP.GT.AND P0, PT, R22, RZ, PT ;  /* 0x000000ff1600720c */ /* 0x000fc80003f04270 */
[----:B------:R-:W-:-:S03]  /*25f0*/  ISETP.GT.AND P2, PT, R0, RZ, P0 ;  /* 0x000000ff0000720c */ /* 0x000fc60000744270 */
[----:B------:R-:W-:Y:S10]  /*2600*/  @!P1 BRA `(.L_x_33) ;  /* 0x0000001400d89947 */ /* 0x000ff40003800000 */
[----:B------:R-:W0:Y:S01]  /*2610*/  LDC.64 R74, c[0x0][0x5b8] ;  /* 0x00016e00ff4a7b82 */ /* 0x000e220000000a00 */
[----:B------:R-:W-:-:S07]  /*2620*/  ULDC.64 UR4, c[0x0][0x5c0] ;  /* 0x0001700000047ab9 */ /* 0x000fce0000000a00 */
[----:B------:R-:W1:Y:S08]  /*2630*/  LDC.64 R76, c[0x0][0x5b0] ;  /* 0x00016c00ff4c7b82 */ /* 0x000e700000000a00 */
[----:B------:R-:W2:Y:S01]  /*2640*/  LDC.64 R78, c[0x0][0x5a8] ;  /* 0x00016a00ff4e7b82 */ /* 0x000ea20000000a00 */
[-C--:B0-----:R-:W-:Y:S02]  /*2650*/  IMAD R6, R9, R74.reuse, RZ ;  /* 0x0000004a09067224 */ /* 0x081fe400078e02ff */
[----:B------:R-:W-:-:S04]  /*2660*/  IMAD.WIDE.U32 R4, R19, R74, R60 ;  /* 0x0000004a13047225 */ /* 0x000fc800078e003c */
[----:B------:R-:W-:Y:S01]  /*2670*/  IMAD R71, R19, R75, R6 ;  /* 0x0000004b13477224 */ /* 0x000fe200078e0206 */
[----:B------:R-:W-:Y:S01]  /*2680*/  IADD3 R8, P1, R12, R4, RZ ;  /* 0x000000040c087210 */ /* 0x000fe20007f3e0ff */
[----:B-1----:R-:W-:-:S03]  /*2690*/  IMAD R3, R21, R76, RZ ;  /* 0x0000004c15037224 */ /* 0x002fc600078e02ff */
[----:B------:R-:W-:Y:S01]  /*26a0*/  IADD3.X R9, R13, R5, R71, P1, !PT ;  /* 0x000000050d097210 */ /* 0x000fe20000ffe447 */
[C---:B------:R-:W-:Y:S02]  /*26b0*/  IMAD R21, R20.reuse, R77, R3 ;  /* 0x0000004d14157224 */ /* 0x040fe400078e0203 */
[----:B------:R-:W-:-:S04]  /*26c0*/  IMAD.WIDE.U32 R4, R20, R76, R8 ;  /* 0x0000004c14047225 */ /* 0x000fc800078e0008 */
[----:B------:R-:W-:Y:S01]  /*26d0*/  IMAD.IADD R3, R5, 0x1, R21 ;  /* 0x0000000105037824 */ /* 0x000fe200078e0215 */
[----:B--2---:R-:W-:-:S04]  /*26e0*/  LEA R10, P1, R4, R78, 0x2 ;  /* 0x0000004e040a7211 */ /* 0x004fc800078210ff */
[----:B------:R-:W-:-:S05]  /*26f0*/  LEA.HI.X R11, R4, R79, R3, 0x2, P1 ;  /* 0x0000004f040b7211 */ /* 0x000fca00008f1403 */
[----:B------:R0:W2:Y:S01]  /*2700*/  @P2 LDG.E.LTC128B R3, desc[UR36][R10.64] ;  /* 0x000000240a032981 */ /* 0x0000a2000c1e1920 */
[----:B------:R-:W-:Y:S01]  /*2710*/  IMAD.WIDE.U32 R4, R20, R76, R12 ;  /* 0x0000004c14047225 */ /* 0x000fe200078e000c */
[----:B------:R-:W-:Y:S01]  /*2720*/  LEA R6, P3, R70, UR4, 0x2 ;  /* 0x0000000446067c11 */ /* 0x000fe2000f8610ff */
[----:B------:R-:W-:Y:S01]  /*2730*/  BSSY B1, `(.L_x_34) ;  /* 0x0000014000017945 */ /* 0x000fe20003800000 */
[----:B------:R-:W-:Y:S02]  /*2740*/  IADD3 R14, P1, R60, R4, RZ ;  /* 0x000000043c0e7210 */ /* 0x000fe40007f3e0ff */
[----:B------:R-:W-:Y:S02]  /*2750*/  LEA.HI.X R7, R70, UR5, R7, 0x2, P3 ;  /* 0x0000000546077c11 */ /* 0x000fe400098f1407 */
[----:B------:R-:W-:Y:S01]  /*2760*/  IADD3.X R15, R61, R21, R5, P1, !PT ;  /* 0x000000153d0f7210 */ /* 0x000fe20000ffe405 */
[----:B0-----:R-:W-:Y:S01]  /*2770*/  IMAD.SHL.U32 R10, R76, 0x8, RZ ;  /* 0x000000084c0a7824 */ /* 0x001fe200078e00ff */
[----:B------:R-:W-:-:S02]  /*2780*/  ISETP.GT.AND P1, PT, R22, 0x1, PT ;  /* 0x000000011600780c */ /* 0x000fc40003f24270 */
[----:B------:R-:W-:Y:S01]  /*2790*/  SHF.L.U64.HI R11, R76, 0x3, R77 ;  /* 0x000000034c0b7819 */ /* 0x000fe2000001024d */
[----:B------:R-:W-:Y:S01]  /*27a0*/  IMAD.WIDE.U32 R14, R19, R74, R14 ;  /* 0x0000004a130e7225 */ /* 0x000fe200078e000e */
[----:B------:R-:W-:-:S03]  /*27b0*/  ISETP.GT.AND P3, PT, R0, RZ, P1 ;  /* 0x000000ff0000720c */ /* 0x000fc60000f64270 */
[----:B------:R-:W-:Y:S01]  /*27c0*/  IMAD.WIDE.U32 R10, R20, R76, R10 ;  /* 0x0000004c140a7225 */ /* 0x000fe200078e000a */
[----:B--2---:R-:W-:-:S05]  /*27d0*/  LOP3.LUT R4, R3, 0xffffe000, RZ, 0xc0, !PT ;  /* 0xffffe00003047812 */ /* 0x004fca00078ec0ff */
[----:B------:R-:W-:Y:S01]  /*27e0*/  FMUL R5, R4, R57 ;  /* 0x0000003904057220 */ /* 0x000fe20000400000 */
[----:B------:R-:W-:-:S03]  /*27f0*/  LEA R4, P4, R14, R78, 0x2 ;  /* 0x0000004e0e047211 */ /* 0x000fc600078810ff */
[----:B------:R-:W-:Y:S01]  /*2800*/  FFMA R75, R24, R56, R5 ;  /* 0x00000038184b7223 */ /* 0x000fe20000000005 */
[----:B------:R-:W-:-:S04]  /*2810*/  IMAD.IADD R5, R71, 0x1, R15 ;  /* 0x0000000147057824 */ /* 0x000fc800078e020f */
[----:B------:R-:W-:Y:S02]  /*2820*/  F2FP.TF32.F32.PACK_B R75, R75 ;  /* 0x0000004bff4b723e */ /* 0x000fe400024050ff */
[----:B------:R-:W-:-:S03]  /*2830*/  LEA.HI.X R5, R14, R79, R5, 0x2, P4 ;  /* 0x0000004f0e057211 */ /* 0x000fc600020f1405 */
[----:B------:R0:W-:Y:S01]  /*2840*/  @P2 STG.E desc[UR36][R6.64], R75 ;  /* 0x0000004b06002986 */ /* 0x0001e2000c101924 */
[----:B------:R-:W-:Y:S05]  /*2850*/  @!P3 BRA `(.L_x_35) ;  /* 0x000000000004b947 */ /* 0x000fea0003800000 */
[----:B------:R1:W5:Y:S02]  /*2860*/  LDG.E.LTC128B R3, desc[UR36][R4.64+0x4] ;  /* 0x0000042404037981 */ /* 0x000364000c1e1920 */
.L_x_35:
[----:B------:R-:W-:Y:S05]  /*2870*/  BSYNC B1 ;  /* 0x0000000000017941 */ /* 0x000fea0003800000 */
.L_x_34:
[----:B-----5:R-:W-:Y:S01]  /*2880*/  LOP3.LUT R14, R3, 0xffffe000, RZ, 0xc0, !PT ;  /* 0xffffe000030e7812 */ /* 0x020fe200078ec0ff */
[----:B------:R-:W-:Y:S01]  /*2890*/  IMAD.IADD R21, R21, 0x1, R11 ;  /* 0x0000000115157824 */ /* 0x000fe200078e020b */
[----:B------:R-:W-:Y:S01]  /*28a0*/  IADD3 R8, P2, R8, R10, RZ ;  /* 0x0000000a08087210 */ /* 0x000fe20007f5e0ff */
[----:B------:R-:W-:Y:S01]  /*28b0*/  IMAD.MOV.U32 R18, RZ, RZ, R3 ;  /* 0x000000ffff127224 */ /* 0x000fe200078e0003 */
[----:B------:R-:W-:Y:S01]  /*28c0*/  ISETP.GT.AND P0, PT, R0, 0x8, P0 ;  /* 0x000000080000780c */ /* 0x000fe20000704270 */
[----:B------:R-:W-:Y:S02]  /*28d0*/  FMUL R14, R14, R57 ;  /* 0x000000390e0e7220 */ /* 0x000fe40000400000 */
[----:B------:R-:W-:Y:S02]  /*28e0*/  IMAD.X R9, R21, 0x1, R9, P2 ;  /* 0x0000000115097824 */ /* 0x000fe400010e0609 */
[----:B------:R-:W-:Y:S01]  /*28f0*/  FFMA R25, R25, R56, R14 ;  /* 0x0000003819197223 */ /* 0x000fe2000000000e */
[----:B------:R-:W-:-:S04]  /*2900*/  LEA R14, P2, R8, R78, 0x2 ;  /* 0x0000004e080e7211 */ /* 0x000fc800078410ff */
[----:B------:R-:W-:Y:S02]  /*2910*/  F2FP.TF32.F32.PACK_B R25, R25 ;  /* 0x00000019ff19723e */ /* 0x000fe400024050ff */
[----:B------:R-:W-:-:S03]  /*2920*/  LEA.HI.X R15, R8, R79, R9, 0x2, P2 ;  /* 0x0000004f080f7211 */ /* 0x000fc600010f1409 */
[----:B------:R2:W-:Y:S04]  /*2930*/  @P3 STG.E desc[UR36][R6.64+0x4], R25 ;  /* 0x0000041906003986 */ /* 0x0005e8000c101924 */
[----:B------:R-:W3:Y:S01]  /*2940*/  @P0 LDG.E.LTC128B R18, desc[UR36][R14.64] ;  /* 0x000000240e120981 */ /* 0x000ee2000c1e1920 */
[----:B------:R-:W-:Y:S01]  /*2950*/  IADD3 R12, P2, P3, R60, R10, R12 ;  /* 0x0000000a3c0c7210 */ /* 0x000fe20007b5e00c */
[----:B------:R-:W-:Y:S01]  /*2960*/  BSSY B1, `(.L_x_36) ;  /* 0x0000011000017945 */ /* 0x000fe20003800000 */
[C---:B------:R-:W-:Y:S02]  /*2970*/  SHF.L.U64.HI R9, R62.reuse, 0x2, R63 ;  /* 0x000000023e097819 */ /* 0x040fe4000001023f */
[----:B------:R-:W-:Y:S02]  /*2980*/  IADD3.X R13, R61, R21, R13, P2, P3 ;  /* 0x000000153d0d7210 */ /* 0x000fe400017e640d */
[----:B------:R-:W-:-:S02]  /*2990*/  LEA R10, P2, R62, R6, 0x2 ;  /* 0x000000063e0a7211 */ /* 0x000fc400078410ff */
[----:B------:R-:W-:Y:S01]  /*29a0*/  ISETP.GT.AND P1, PT, R0, 0x8, P1 ;  /* 0x000000080000780c */ /* 0x000fe20000f24270 */
[----:B------:R-:W-:-:S04]  /*29b0*/  IMAD.WIDE.U32 R12, R19, R74, R12 ;  /* 0x0000004a130c7225 */ /* 0x000fc800078e000c */
[----:B------:R-:W-:Y:S01]  /*29c0*/  IMAD.X R11, R9, 0x1, R7, P2 ;  /* 0x00000001090b7824 */ /* 0x000fe200010e0607 */
[----:B---3--:R-:W-:-:S05]  /*29d0*/  LOP3.LUT R8, R18, 0xffffe000, RZ, 0xc0, !PT ;  /* 0xffffe00012087812 */ /* 0x008fca00078ec0ff */
        /* <DEDUP_REMOVED lines=9> */
.L_x_37:
[----:B------:R-:W-:Y:S05]  /*2a70*/  BSYNC B1 ;  /* 0x0000000000017941 */ /* 0x000fea0003800000 */
.L_x_36:
[----:B-----5:R-:W-:Y:S01]  /*2a80*/  LOP3.LUT R12, R18, 0xffffe000, RZ, 0xc0, !PT ;  /* 0xffffe000120c7812 */ /* 0x020fe200078ec0ff */
[----:B------:R-:W-:Y:S01]  /*2a90*/  BSSY B1, `(.L_x_38) ;  /* 0x0000009000017945 */ /* 0x000fe20003800000 */
[----:B------:R-:W-:-:S03]  /*2aa0*/  ISETP.GT.AND P0, PT, R22, 0x8, PT ;  /* 0x000000081600780c */ /* 0x000fc60003f04270 */
[----:B------:R-:W-:Y:S01]  /*2ab0*/  FMUL R12, R12, R57 ;  /* 0x000000390c0c7220 */ /* 0x000fe20000400000 */
[----:B------:R-:W-:-:S03]  /*2ac0*/  ISETP.GT.AND P2, PT, R0, RZ, P0 ;  /* 0x000000ff0000720c */ /* 0x000fc60000744270 */
[----:B------:R-:W-:-:S05]  /*2ad0*/  FFMA R27, R27, R56, R12 ;  /* 0x000000381b1b7223 */ /* 0x000fca000000000c */
[----:B------:R-:W-:-:S05]  /*2ae0*/  F2FP.TF32.F32.PACK_B R27, R27 ;  /* 0x0000001bff1b723e */ /* 0x000fca00024050ff */
[----:B------:R4:W-:Y:S01]  /*2af0*/  @P1 STG.E desc[UR36][R10.64+0x4], R27 ;  /* 0x0000041b0a001986 */ /* 0x0009e2000c101924 */
[----:B------:R-:W-:Y:S05]  /*2b00*/  @!P2 BRA `(.L_x_39) ;  /* 0x000000000004a947 */ /* 0x000fea0003800000 */
[----:B------:R0:W5:Y:S02]  /*2b10*/  LDG.E.LTC128B R18, desc[UR36][R4.64+0x20] ;  /* 0x0000202404127981 */ /* 0x000164000c1e1920 */
.L_x_39:
[----:B------:R-:W-:Y:S05]  /*2b20*/  BSYNC B1 ;  /* 0x0000000000017941 */ /* 0x000fea0003800000 */
.L_x_38:
        /* <DEDUP_REMOVED lines=10> */
.L_x_41:
[----:B------:R-:W-:Y:S05]  /*2bd0*/  BSYNC B1 ;  /* 0x0000000000017941 */ /* 0x000fea0003800000 */
.L_x_40:
[----:B-----5:R-:W-:Y:S01]  /*2be0*/  LOP3.LUT R12, R18, 0xffffe000, RZ, 0xc0, !PT ;  /* 0xffffe000120c7812 */ /* 0x020fe200078ec0ff */
[----:B------:R-:W-:Y:S01]  /*2bf0*/  BSSY B1, `(.L_x_42) ;  /* 0x0000008000017945 */ /* 0x000fe20003800000 */
[----:B------:R-:W-:-:S03]  /*2c00*/  ISETP.GT.AND P0, PT, R0, 0x8, P0 ;  /* 0x000000080000780c */ /* 0x000fc60000704270 */
[----:B------:R-:W-:-:S04]  /*2c10*/  FMUL R12, R12, R57 ;  /* 0x000000390c0c7220 */ /* 0x000fc80000400000 */
[----:B------:R-:W-:-:S05]  /*2c20*/  FFMA R29, R29, R56, R12 ;  /* 0x000000381d1d7223 */ /* 0x000fca000000000c */
[----:B------:R-:W-:-:S05]  /*2c30*/  F2FP.TF32.F32.PACK_B R29, R29 ;  /* 0x0000001dff1d723e */ /* 0x000fca00024050ff */
[----:B------:R0:W-:Y:S01]  /*2c40*/  @P3 STG.E desc[UR36][R6.64+0x24], R29 ;  /* 0x0000241d06003986 */ /* 0x0001e2000c101924 */
[----:B------:R-:W-:Y:S05]  /*2c50*/  @!P0 BRA `(.L_x_43) ;  /* 0x0000000000048947 */ /* 0x000fea0003800000 */
[----:B------:R0:W5:Y:S02]  /*2c60*/  LDG.E.LTC128B R18, desc[UR36][R8.64+0x20] ;  /* 0x0000202408127981 */ /* 0x000164000c1e1920 */
.L_x_43:
[----:B------:R-:W-:Y:S05]  /*2c70*/  BSYNC B1 ;  /* 0x0000000000017941 */ /* 0x000fea0003800000 */
.L_x_42:
[----:B-----5:R-:W-:Y:S01]  /*2c80*/  LOP3.LUT R12, R18, 0xffffe000, RZ, 0xc0, !PT ;  /* 0xffffe000120c7812 */ /* 0x020fe200078ec0ff */
[----:B------:R-:W-:Y:S01]  /*2c90*/  BSSY B1, `(.L_x_44) ;  /* 0x0000008000017945 */ /* 0x000fe20003800000 */
[----:B------:R-:W-:-:S03]  /*2ca0*/  ISETP.GT.AND P1, PT, R0, 0x8, P1 ;  /* 0x000000080000780c */ /* 0x000fc60000f24270 */
[----:B0-----:R-:W-:-:S04]  /*2cb0*/  FMUL R3, R12, R57 ;  /* 0x000000390c037220 */ /* 0x001fc80000400000 */
[----:B------:R-:W-:-:S05]  /*2cc0*/  FFMA R3, R30, R56, R3 ;  /* 0x000000381e037223 */ /* 0x000fca0000000003 */
[----:B------:R-:W-:-:S05]  /*2cd0*/  F2FP.TF32.F32.PACK_B R3, R3 ;  /* 0x00000003ff03723e */ /* 0x000fca00024050ff */
[----:B------:R0:W-:Y:S01]  /*2ce0*/  @P0 STG.E desc[UR36][R10.64+0x20], R3 ;  /* 0x000020030a000986 */ /* 0x0001e2000c101924 */
[----:B------:R-:W-:Y:S05]  /*2cf0*/  @!P1 BRA `(.L_x_45) ;  /* 0x0000000000049947 */ /* 0x000fea0003800000 */
[----:B------:R0:W5:Y:S02]  /*2d00*/  LDG.E.LTC128B R18, desc[UR36][R8.64+0x24] ;  /* 0x0000242408127981 */ /* 0x000164000c1e1920 */
.L_x_45:
[----:B------:R-:W-:Y:S05]  /*2d10*/  BSYNC B1 ;  /* 0x0000000000017941 */ /* 0x000fea0003800000 */
.L_x_44:
        /* <DEDUP_REMOVED lines=10> */
.L_x_47:
[----:B------:R-:W-:Y:S05]  /*2dc0*/  BSYNC B1 ;  /* 0x0000000000017941 */ /* 0x000fea0003800000 */
.L_x_46:
[----:B-----5:R-:W-:Y:S01]  /*2dd0*/  LOP3.LUT R12, R18, 0xffffe000, RZ, 0xc0, !PT ;  /* 0xffffe000120c7812 */ /* 0x020fe200078ec0ff */
[----:B------:R-:W-:Y:S01]  /*2de0*/  BSSY B1, `(.L_x_48) ;  /* 0x0000009000017945 */ /* 0x000fe20003800000 */
[----:B------:R-:W-:-:S03]  /*2df0*/  ISETP.GT.AND P1, PT, R22, 0x11, PT ;  /* 0x000000111600780c */ /* 0x000fc60003f24270 */
[----:B0-----:R-:W-:Y:S01]  /*2e00*/  FMUL R3, R12, R57 ;  /* 0x000000390c037220 */ /* 0x001fe20000400000 */
[----:B------:R-:W-:-:S03]  /*2e10*/  ISETP.GT.AND P3, PT, R0, RZ, P1 ;  /* 0x000000ff0000720c */ /* 0x000fc60000f64270 */
[----:B------:R-:W-:-:S05]  /*2e20*/  FFMA R3, R32, R56, R3 ;  /* 0x0000003820037223 */ /* 0x000fca0000000003 */
[----:B------:R-:W-:-:S05]  /*2e30*/  F2FP.TF32.F32.PACK_B R3, R3 ;  /* 0x00000003ff03723e */ /* 0x000fca00024050ff */
[----:B------:R0:W-:Y:S01]  /*2e40*/  @P2 STG.E desc[UR36][R6.64+0x40], R3 ;  /* 0x0000400306002986 */ /* 0x0001e2000c101924 */
[----:B------:R-:W-:Y:S05]  /*2e50*/  @!P3 BRA `(.L_x_49) ;  /* 0x000000000004b947 */ /* 0x000fea0003800000 */
[----:B------:R0:W5:Y:S02]  /*2e60*/  LDG.E.LTC128B R18, desc[UR36][R4.64+0x44] ;  /* 0x0000442404127981 */ /* 0x000164000c1e1920 */
.L_x_49:
[----:B------:R-:W-:Y:S05]  /*2e70*/  BSYNC B1 ;  /* 0x0000000000017941 */ /* 0x000fea0003800000 */
.L_x_48:
        /* <DEDUP_REMOVED lines=9> */
.L_x_51:
[----:B------:R-:W-:Y:S05]  /*2f10*/  BSYNC B1 ;  /* 0x0000000000017941 */ /* 0x000fea0003800000 */
.L_x_50:
        /* <DEDUP_REMOVED lines=9> */
.L_x_53:
[----:B------:R-:W-:Y:S05]  /*2fb0*/  BSYNC B1 ;  /* 0x0000000000017941 */ /* 0x000fea0003800000 */
.L_x_52:
        /* <DEDUP_REMOVED lines=10> */
.L_x_55:
[----:B------:R-:W-:Y:S05]  /*3060*/  BSYNC B1 ;  /* 0x0000000000017941 */ /* 0x000fea0003800000 */
.L_x_54:
        /* <DEDUP_REMOVED lines=10> */
.L_x_57:
[----:B------:R-:W-:Y:S05]  /*3110*/  BSYNC B1 ;  /* 0x0000000000017941 */ /* 0x000fea0003800000 */
.L_x_56:
        /* <DEDUP_REMOVED lines=9> */
.L_x_59:
[----:B------:R-:W-:Y:S05]  /*31b0*/  BSYNC B1 ;  /* 0x0000000000017941 */ /* 0x000fea0003800000 */
.L_x_58:
        /* <DEDUP_REMOVED lines=9> */
.L_x_61:
[----:B------:R-:W-:Y:S05]  /*3250*/  BSYNC B1 ;  /* 0x0000000000017941 */ /* 0x000fea0003800000 */
.L_x_60:
        /* <DEDUP_REMOVED lines=10> */
.L_x_63:
[----:B------:R-:W-:Y:S05]  /*3300*/  BSYNC B1 ;  /* 0x0000000000017941 */ /* 0x000fea0003800000 */
.L_x_62:
        /* <DEDUP_REMOVED lines=10> */
.L_x_65:
[----:B------:R-:W-:Y:S05]  /*33b0*/  BSYNC B1 ;  /* 0x0000000000017941 */ /* 0x000fea0003800000 */
.L_x_64:
        /* <DEDUP_REMOVED lines=9> */
.L_x_67:
[----:B------:R-:W-:Y:S05]  /*3450*/  BSYNC B1 ;  /* 0x0000000000017941 */ /* 0x000fea0003800000 */
.L_x_66:
        /* <DEDUP_REMOVED lines=9> */
.L_x_69:
[----:B------:R-:W-:Y:S05]  /*34f0*/  BSYNC B1 ;  /* 0x0000000000017941 */ /* 0x000fea0003800000 */
.L_x_68:
        /* <DEDUP_REMOVED lines=10> */
.L_x_71:
[----:B------:R-:W-:Y:S05]  /*35a0*/  BSYNC B1 ;  /* 0x0000000000017941 */ /* 0x000fea0003800000 */
.L_x_70:
        /* <DEDUP_REMOVED lines=10> */
.L_x_73:
[----:B------:R-:W-:Y:S05]  /*3650*/  BSYNC B1 ;  /* 0x0000000000017941 */ /* 0x000fea0003800000 */
.L_x_72:
        /* <DEDUP_REMOVED lines=9> */
.L_x_75:
[----:B------:R-:W-:Y:S05]  /*36f0*/  BSYNC B1 ;  /* 0x0000000000017941 */ /* 0x000fea0003800000 */
.L_x_74:
        /* <DEDUP_REMOVED lines=9> */
.L_x_77:
[----:B------:R-:W-:Y:S05]  /*3790*/  BSYNC B1 ;  /* 0x0000000000017941 */ /* 0x000fea0003800000 */
.L_x_76:
        /* <DEDUP_REMOVED lines=10> */
.L_x_79:
[----:B------:R-:W-:Y:S05]  /*3840*/  BSYNC B1 ;  /* 0x0000000000017941 */ /* 0x000fea0003800000 */
.L_x_78:
        /* <DEDUP_REMOVED lines=10> */
.L_x_81:
[----:B------:R-:W-:Y:S05]  /*38f0*/  BSYNC B1 ;  /* 0x0000000000017941 */ /* 0x000fea0003800000 */
.L_x_80:
        /* <DEDUP_REMOVED lines=9> */
.L_x_83:
[----:B------:R-:W-:Y:S05]  /*3990*/  BSYNC B1 ;  /* 0x0000000000017941 */ /* 0x000fea0003800000 */
.L_x_82:
        /* <DEDUP_REMOVED lines=9> */
.L_x_85:
[----:B------:R-:W-:Y:S05]  /*3a30*/  BSYNC B1 ;  /* 0x0000000000017941 */ /* 0x000fea0003800000 */
.L_x_84:
        /* <DEDUP_REMOVED lines=10> */
.L_x_87:
[----:B------:R-:W-:Y:S05]  /*3ae0*/  BSYNC B1 ;  /* 0x0000000000017941 */ /* 0x000fea0003800000 */
.L_x_86:
        /* <DEDUP_REMOVED lines=10> */
.L_x_89:
[----:B------:R-:W-:Y:S05]  /*3b90*/  BSYNC B1 ;  /* 0x0000000000017941 */ /* 0x000fea0003800000 */
.L_x_88:
[----:B01---5:R-:W-:Y:S01]  /*3ba0*/  LOP3.LUT R4, R18, 0xffffe000, RZ, 0xc0, !PT ;  /* 0xffffe00012047812 */ /* 0x023fe200078ec0ff */
        /* <DEDUP_REMOVED lines=8> */
.L_x_91:
[----:B------:R-:W-:Y:S05]  /*3c30*/  BSYNC B1 ;  /* 0x0000000000017941 */ /* 0x000fea0003800000 */
.L_x_90:
[----:B-----5:R-:W-:Y:S01]  /*3c40*/  LOP3.LUT R4, R18, 0xffffe000, RZ, 0xc0, !PT ;  /* 0xffffe00012047812 */ /* 0x020fe200078ec0ff */
[----:B------:R-:W-:Y:S01]  /*3c50*/  @P0 IMAD.MOV.U32 R5, RZ, RZ, R11 ;  /* 0x000000ffff050224 */ /* 0x000fe200078e000b */
[----:B------:R-:W-:Y:S01]  /*3c60*/  ISETP.GT.AND P1, PT, R0, 0x8, P1 ;  /* 0x000000080000780c */ /* 0x000fe20000f24270 */
[----:B------:R-:W-:Y:S02]  /*3c70*/  BSSY B1, `(.L_x_92) ;  /* 0x0000008000017945 */ /* 0x000fe40003800000 */
[----:B------:R-:W-:Y:S01]  /*3c80*/  FMUL R3, R4, R57 ;  /* 0x0000003904037220 */ /* 0x000fe20000400000 */
[----:B------:R-:W-:-:S03]  /*3c90*/  @P0 IMAD.MOV.U32 R4, RZ, RZ, R10 ;  /* 0x000000ffff040224 */ /* 0x000fc600078e000a */
[----:B------:R-:W-:-:S05]  /*3ca0*/  FFMA R3, R54, R56, R3 ;  /* 0x0000003836037223 */ /* 0x000fca0000000003 */
[----:B------:R-:W-:-:S05]  /*3cb0*/  F2FP.TF32.F32.PACK_B R3, R3 ;  /* 0x00000003ff03723e */ /* 0x000fca00024050ff */
[----:B------:R0:W-:Y:S01]  /*3cc0*/  @P0 STG.E desc[UR36][R4.64+0xe0], R3 ;  /* 0x0000e00304000986 */ /* 0x0001e2000c101924 */
[----:B------:R-:W-:Y:S05]  /*3cd0*/  @!P1 BRA `(.L_x_93) ;  /* 0x0000000000049947 */ /* 0x000fea0003800000 */
[----:B------:R0:W5:Y:S02]  /*3ce0*/  LDG.E.LTC128B R18, desc[UR36][R8.64+0xe4] ;  /* 0x0000e42408127981 */ /* 0x000164000c1e1920 */
.L_x_93:
[----:B------:R-:W-:Y:S05]  /*3cf0*/  BSYNC B1 ;  /* 0x0000000000017941 */ /* 0x000fea0003800000 */
.L_x_92:
[----:B------:R-:W-:Y:S05]  /*3d00*/  @!P1 BRA `(.L_x_94) ;  /* 0x0000000800709947 */ /* 0x000fea0003800000 */
[----:B-----5:R-:W-:-:S05]  /*3d10*/  LOP3.LUT R18, R18, 0xffffe000, RZ, 0xc0, !PT ;  /* 0xffffe00012127812 */ /* 0x020fca00078ec0ff */
[----:B------:R-:W-:-:S04]  /*3d20*/  FMUL R18, R18, R57 ;  /* 0x0000003912127220 */ /* 0x000fc80000400000 */
[----:B------:R-:W-:-:S05]  /*3d30*/  FFMA R55, R55, R56, R18 ;  /* 0x0000003837377223 */ /* 0x000fca0000000012 */
[----:B------:R-:W-:-:S05]  /*3d40*/  F2FP.TF32.F32.PACK_B R55, R55 ;  /* 0x00000037ff37723e */ /* 0x000fca00024050ff */
[----:B------:R0:W-:Y:S01]  /*3d50*/  STG.E desc[UR36][R10.64+0xe4], R55 ;  /* 0x0000e4370a007986 */ /* 0x0001e2000c101924 */
[----:B------:R-:W-:Y:S05]  /*3d60*/  BRA `(.L_x_94) ;  /* 0x0000000800587947 */ /* 0x000fea0003800000 */
.L_x_33:
[----:B------:R-:W-:Y:S01]  /*3d70*/  ISETP.GT.AND P4, PT, R22, 0x1, PT ;  /* 0x000000011600780c */ /* 0x000fe20003f84270 */
[----:B------:R-:W-:Y:S01]  /*3d80*/  ULDC.64 UR4, c[0x0][0x5c0] ;  /* 0x0001700000047ab9 */ /* 0x000fe20000000a00 */
[-C--:B------:R-:W-:Y:S01]  /*3d90*/  FMUL R3, R24, R56.reuse ;  /* 0x0000003818037220 */ /* 0x080fe20000400000 */
[----:B------:R-:W-:Y:S01]  /*3da0*/  LEA R4, P3, R70, UR4, 0x2 ;  /* 0x0000000446047c11 */ /* 0x000fe2000f8610ff */
[-C--:B------:R-:W-:Y:S01]  /*3db0*/  FMUL R25, R25, R56.reuse ;  /* 0x0000003819197220 */ /* 0x080fe20000400000 */
[----:B------:R-:W-:Y:S01]  /*3dc0*/  ISETP.GT.AND P1, PT, R0, RZ, P4 ;  /* 0x000000ff0000720c */ /* 0x000fe20002724270 */
[-C--:B------:R-:W-:Y:S01]  /*3dd0*/  FMUL R9, R26, R56.reuse ;  /* 0x000000381a097220 */ /* 0x080fe20000400000 */
[----:B------:R-:W-:Y:S01]  /*3de0*/  LEA.HI.X R5, R70, UR5, R7, 0x2, P3 ;  /* 0x0000000546057c11 */ /* 0x000fe200098f1407 */
[-C--:B------:R-:W-:Y:S01]  /*3df0*/  FMUL R27, R27, R56.reuse ;  /* 0x000000381b1b7220 */ /* 0x080fe20000400000 */
[----:B------:R-:W-:Y:S01]  /*3e00*/  F2FP.TF32.F32.PACK_B R3, R3 ;  /* 0x00000003ff03723e */ /* 0x000fe200024050ff */
[-C--:B------:R-:W-:Y:S01]  /*3e10*/  FMUL R29, R29, R56.reuse ;  /* 0x000000381d1d7220 */ /* 0x080fe20000400000 */
[----:B------:R-:W-:Y:S01]  /*3e20*/  F2FP.TF32.F32.PACK_B R25, R25 ;  /* 0x00000019ff19723e */ /* 0x000fe200024050ff */
[----:B------:R-:W-:Y:S01]  /*3e30*/  FMUL R31, R31, R56 ;  /* 0x000000381f1f7220 */ /* 0x000fe20000400000 */
[C---:B------:R-:W-:Y:S01]  /*3e40*/  SHF.L.U64.HI R7, R62.reuse, 0x2, R63 ;  /* 0x000000023e077819 */ /* 0x040fe2000001023f */
[----:B------:R0:W-:Y:S01]  /*3e50*/  @P2 STG.E desc[UR36][R4.64], R3 ;  /* 0x0000000304002986 */ /* 0x0001e2000c101924 */
[----:B------:R-:W-:Y:S01]  /*3e60*/  LEA R6, P3, R62, R4, 0x2 ;  /* 0x000000043e067211 */ /* 0x000fe200078610ff */
[-C--:B------:R-:W-:Y:S01]  /*3e70*/  FMUL R11, R32, R56.reuse ;  /* 0x00000038200b7220 */ /* 0x080fe20000400000 */
[C---:B------:R-:W-:Y:S01]  /*3e80*/  ISETP.GT.AND P2, PT, R22.reuse, 0x8, PT ;  /* 0x000000081600780c */ /* 0x040fe20003f44270 */
[----:B------:R-:W-:Y:S01]  /*3e90*/  @P1 STG.E desc[UR36][R4.64+0x4], R25 ;  /* 0x0000041904001986 */ /* 0x000fe2000c101924 */
[----:B------:R-:W-:Y:S01]  /*3ea0*/  ISETP.GT.AND P1, PT, R22, 0x9, PT ;  /* 0x000000091600780c */ /* 0x000fe20003f24270 */
[----:B------:R-:W-:Y:S01]  /*3eb0*/  IMAD.X R7, R7, 0x1, R5, P3 ;  /* 0x0000000107077824 */ /* 0x000fe200018e0605 */
[C---:B------:R-:W-:Y:S01]  /*3ec0*/  ISETP.GT.AND P0, PT, R0.reuse, 0x8, P0 ;  /* 0x000000080000780c */ /* 0x040fe20000704270 */
[-C--:B------:R-:W-:Y:S01]  /*3ed0*/  FMUL R33, R33, R56.reuse ;  /* 0x0000003821217220 */ /* 0x080fe20000400000 */
[C---:B------:R-:W-:Y:S01]  /*3ee0*/  ISETP.GT.AND P4, PT, R0.reuse, 0x8, P4 ;  /* 0x000000080000780c */ /* 0x040fe20002784270 */
[-C--:B------:R-:W-:Y:S01]  /*3ef0*/  FMUL R35, R35, R56.reuse ;  /* 0x0000003823237220 */ /* 0x080fe20000400000 */
[----:B------:R-:W-:Y:S01]  /*3f00*/  ISETP.GT.AND P5, PT, R0, RZ, P2 ;  /* 0x000000ff0000720c */ /* 0x000fe200017a4270 */
[-C--:B0-----:R-:W-:Y:S01]  /*3f10*/  FMUL R3, R28, R56.reuse ;  /* 0x000000381c037220 */ /* 0x081fe20000400000 */
[----:B------:R-:W-:Y:S01]  /*3f20*/  ISETP.GT.AND P3, PT, R0, RZ, P1 ;  /* 0x000000ff0000720c */ /* 0x000fe20000f64270 */
[-C--:B------:R-:W-:Y:S01]  /*3f30*/  FMUL R37, R37, R56.reuse ;  /* 0x0000003825257220 */ /* 0x080fe20000400000 */
[----:B------:R-:W-:Y:S01]  /*3f40*/  F2FP.TF32.F32.PACK_B R9, R9 ;  /* 0x00000009ff09723e */ /* 0x000fe200024050ff */
[-C--:B------:R-:W-:Y:S01]  /*3f50*/  FMUL R39, R39, R56.reuse ;  /* 0x0000003827277220 */ /* 0x080fe20000400000 */
[----:B------:R-:W-:Y:S01]  /*3f60*/  F2FP.TF32.F32.PACK_B R27, R27 ;  /* 0x0000001bff1b723e */ /* 0x000fe200024050ff */
[-C--:B------:R-:W-:Y:S01]  /*3f70*/  FMUL R41, R41, R56.reuse ;  /* 0x0000003829297220 */ /* 0x080fe20000400000 */
[----:B------:R-:W-:Y:S01]  /*3f80*/  F2FP.TF32.F32.PACK_B R3, R3 ;  /* 0x00000003ff03723e */ /* 0x000fe200024050ff */
[----:B------:R0:W-:Y:S01]  /*3f90*/  @P0 STG.E desc[UR36][R6.64], R9 ;  /* 0x0000000906000986 */ /* 0x0001e2000c101924 */
[----:B------:R-:W-:Y:S01]  /*3fa0*/  F2FP.TF32.F32.PACK_B R29, R29 ;  /* 0x0000001dff1d723e */ /* 0x000fe200024050ff */
[-C--:B------:R-:W-:Y:S01]  /*3fb0*/  FMUL R43, R43, R56.reuse ;  /* 0x000000382b2b7220 */ /* 0x080fe20000400000 */
[----:B------:R-:W-:Y:S01]  /*3fc0*/  ISETP.GT.AND P0, PT, R22, 0x10, PT ;  /* 0x000000101600780c */ /* 0x000fe20003f04270 */
[----:B------:R-:W-:Y:S01]  /*3fd0*/  @P4 STG.E desc[UR36][R6.64+0x4], R27 ;  /* 0x0000041b06004986 */ /* 0x000fe2000c101924 */
[C---:B------:R-:W-:Y:S01]  /*3fe0*/  ISETP.GT.AND P2, PT, R0.reuse, 0x8, P2 ;  /* 0x000000080000780c */ /* 0x040fe20001744270 */
[-C--:B------:R-:W-:Y:S01]  /*3ff0*/  FMUL R45, R45, R56.reuse ;  /* 0x000000382d2d7220 */ /* 0x080fe20000400000 */
[C---:B------:R-:W-:Y:S01]  /*4000*/  ISETP.GT.AND P1, PT, R0.reuse, 0x8, P1 ;  /* 0x000000080000780c */ /* 0x040fe20000f24270 */
[----:B------:R1:W-:Y:S01]  /*4010*/  @P5 STG.E desc[UR36][R4.64+0x20], R3 ;  /* 0x0000200304005986 */ /* 0x0003e2000c101924 */
[----:B------:R-:W-:Y:S01]  /*4020*/  ISETP.GT.AND P5, PT, R0, RZ, P0 ;  /* 0x000000ff0000720c */ /* 0x000fe200007a4270 */
[-C--:B------:R-:W-:Y:S01]  /*4030*/  FMUL R47, R47, R56.reuse ;  /* 0x000000382f2f7220 */ /* 0x080fe20000400000 */
[----:B------:R-:W-:Y:S01]  /*4040*/  F2FP.TF32.F32.PACK_B R31, R31 ;  /* 0x0000001fff1f723e */ /* 0x000fe200024050ff */
[----:B------:R-:W-:Y:S01]  /*4050*/  @P3 STG.E desc[UR36][R4.64+0x24], R29 ;  /* 0x0000241d04003986 */ /* 0x000fe2000c101924 */
[----:B------:R-:W-:Y:S01]  /*4060*/  ISETP.GT.AND P3, PT, R22, 0x11, PT ;  /* 0x000000111600780c */ /* 0x000fe20003f64270 */
[-C--:B0-----:R-:W-:Y:S01]  /*4070*/  FMUL R9, R30, R56.reuse ;  /* 0x000000381e097220 */ /* 0x081fe20000400000 */
[----:B------:R-:W-:Y:S01]  /*4080*/  F2FP.TF32.F32.PACK_B R11, R11 ;  /* 0x0000000bff0b723e */ /* 0x000fe200024050ff */
[-C--:B------:R-:W-:Y:S01]  /*4090*/  FMUL R49, R49, R56.reuse ;  /* 0x0000003831317220 */ /* 0x080fe20000400000 */
[----:B------:R-:W-:Y:S01]  /*40a0*/  ISETP.GT.AND P4, PT, R0, RZ, P3 ;  /* 0x000000ff0000720c */ /* 0x000fe20001f84270 */
[-C--:B------:R-:W-:Y:S01]  /*40b0*/  FMUL R51, R51, R56.reuse ;  /* 0x0000003833337220 */ /* 0x080fe20000400000 */
[----:B------:R-:W-:Y:S01]  /*40c0*/  F2FP.TF32.F32.PACK_B R9, R9 ;  /* 0x00000009ff09723e */ /* 0x000fe200024050ff */
[-C--:B-1----:R-:W-:Y:S01]  /*40d0*/  FMUL R3, R34, R56.reuse ;  /* 0x0000003822037220 */ /* 0x082fe20000400000 */
[----:B------:R-:W-:Y:S01]  /*40e0*/  F2FP.TF32.F32.PACK_B R33, R33 ;  /* 0x00000021ff21723e */ /* 0x000fe200024050ff */
[-C--:B------:R-:W-:Y:S01]  /*40f0*/  FMUL R13, R52, R56.reuse ;  /* 0x00000038340d7220 */ /* 0x080fe20000400000 */
[----:B------:R-:W-:Y:S01]  /*4100*/  ISETP.GT.AND P0, PT, R0, 0x8, P0 ;  /* 0x000000080000780c */ /* 0x000fe20000704270 */
[----:B------:R0:W-:Y:S01]  /*4110*/  @P2 STG.E desc[UR36][R6.64+0x20], R9 ;  /* 0x0000200906002986 */ /* 0x0001e2000c101924 */
[C---:B------:R-:W-:Y:S01]  /*4120*/  ISETP.GT.AND P2, PT, R22.reuse, 0x19, PT ;  /* 0x000000191600780c */ /* 0x040fe20003f44270 */
[-C--:B------:R-:W-:Y:S01]  /*4130*/  FMUL R53, R53, R56.reuse ;  /* 0x0000003835357220 */ /* 0x080fe20000400000 */
[----:B------:R-:W-:Y:S01]  /*4140*/  F2FP.TF32.F32.PACK_B R3, R3 ;  /* 0x00000003ff03723e */ /* 0x000fe200024050ff */
[----:B------:R-:W-:Y:S01]  /*4150*/  @P1 STG.E desc[UR36][R6.64+0x24], R31 ;  /* 0x0000241f06001986 */ /* 0x000fe2000c101924 */
[----:B------:R-:W-:Y:S01]  /*4160*/  ISETP.GT.AND P1, PT, R22, 0x18, PT ;  /* 0x000000181600780c */ /* 0x000fe20003f24270 */
[----:B------:R-:W-:Y:S01]  /*4170*/  FMUL R55, R55, R56 ;  /* 0x0000003837377220 */ /* 0x000fe20000400000 */
[----:B------:R-:W-:Y:S01]  /*4180*/  F2FP.TF32.F32.PACK_B R35, R35 ;  /* 0x00000023ff23723e */ /* 0x000fe200024050ff */
[----:B------:R1:W-:Y:S01]  /*4190*/  @P5 STG.E desc[UR36][R4.64+0x40], R11 ;  /* 0x0000400b04005986 */ /* 0x0003e2000c101924 */
[----:B------:R-:W-:-:S02]  /*41a0*/  ISETP.GT.AND P5, PT, R0, RZ, P1 ;  /* 0x000000ff0000720c */ /* 0x000fc40000fa4270 */
[----:B------:R-:W-:Y:S01]  /*41b0*/  F2FP.TF32.F32.PACK_B R37, R37 ;  /* 0x00000025ff25723e */ /* 0x000fe200024050ff */
[----:B------:R-:W-:Y:S01]  /*41c0*/  @P4 STG.E desc[UR36][R4.64+0x44], R33 ;  /* 0x0000442104004986 */ /* 0x000fe2000c101924 */
[----:B------:R-:W-:Y:S01]  /*41d0*/  ISETP.GT.AND P4, PT, R0, 0x8, P3 ;  /* 0x000000080000780c */ /* 0x000fe20001f84270 */
[-C--:B0-----:R-:W-:Y:S01]  /*41e0*/  FMUL R9, R36, R56.reuse ;  /* 0x0000003824097220 */ /* 0x081fe20000400000 */
[----:B------:R-:W-:Y:S01]  /*41f0*/  ISETP.GT.AND P3, PT, R0, RZ, P2 ;  /* 0x000000ff0000720c */ /* 0x000fe20001764270 */
[----:B------:R0:W-:Y:S01]  /*4200*/  @P0 STG.E desc[UR36][R6.64+0x40], R3 ;  /* 0x0000400306000986 */ /* 0x0001e2000c101924 */
[----:B------:R-:W-:Y:S02]  /*4210*/  ISETP.GT.AND P0, PT, R22, 0x20, PT ;  /* 0x000000201600780c */ /* 0x000fe40003f04270 */
[----:B------:R-:W-:Y:S01]  /*4220*/  F2FP.TF32.F32.PACK_B R9, R9 ;  /* 0x00000009ff09723e */ /* 0x000fe200024050ff */
[----:B-1----:R-:W-:Y:S01]  /*4230*/  FMUL R11, R40, R56 ;  /* 0x00000038280b7220 */ /* 0x002fe20000400000 */
[----:B------:R-:W-:-:S02]  /*4240*/  ISETP.GT.AND P1, PT, R0, 0x8, P1 ;  /* 0x000000080000780c */ /* 0x000fc40000f24270 */
[----:B------:R-:W-:Y:S02]  /*4250*/  F2FP.TF32.F32.PACK_B R39, R39 ;  /* 0x00000027ff27723e */ /* 0x000fe400024050ff */
[----:B------:R-:W-:Y:S01]  /*4260*/  F2FP.TF32.F32.PACK_B R11, R11 ;  /* 0x0000000bff0b723e */ /* 0x000fe200024050ff */
[----:B------:R-:W-:Y:S01]  /*4270*/  @P4 STG.E desc[UR36][R6.64+0x44], R35 ;  /* 0x0000442306004986 */ /* 0x000fe2000c101924 */
[----:B------:R-:W-:Y:S01]  /*4280*/  ISETP.GT.AND P4, PT, R0, 0x8, P2 ;  /* 0x000000080000780c */ /* 0x000fe20001784270 */
[----:B0-----:R-:W-:Y:S01]  /*4290*/  FMUL R3, R38, R56 ;  /* 0x0000003826037220 */ /* 0x001fe20000400000 */
[----:B------:R-:W-:Y:S01]  /*42a0*/  ISETP.GT.AND P2, PT, R22, 0x21, PT ;  /* 0x000000211600780c */ /* 0x000fe20003f44270 */
[----:B------:R0:W-:Y:S01]  /*42b0*/  @P5 STG.E desc[UR36][R4.64+0x60], R9 ;  /* 0x0000600904005986 */ /* 0x0001e2000c101924 */
[C---:B------:R-:W-:Y:S02]  /*42c0*/  ISETP.GT.AND P5, PT, R0.reuse, RZ, P0 ;  /* 0x000000ff0000720c */ /* 0x040fe400007a4270 */
[----:B------:R-:W-:Y:S01]  /*42d0*/  F2FP.TF32.F32.PACK_B R3, R3 ;  /* 0x00000003ff03723e */ /* 0x000fe200024050ff */
[----:B------:R-:W-:Y:S01]  /*42e0*/  @P3 STG.E desc[UR36][R4.64+0x64], R37 ;  /* 0x0000642504003986 */ /* 0x000fe2000c101924 */
[----:B------:R-:W-:-:S02]  /*42f0*/  ISETP.GT.AND P3, PT, R0, RZ, P2 ;  /* 0x000000ff0000720c */ /* 0x000fc40001764270 */
[----:B------:R-:W-:Y:S01]  /*4300*/  F2FP.TF32.F32.PACK_B R41, R41 ;  /* 0x00000029ff29723e */ /* 0x000fe200024050ff */
[----:B------:R1:W-:Y:S01]  /*4310*/  @P1 STG.E desc[UR36][R6.64+0x60], R3 ;  /* 0x0000600306001986 */ /* 0x0003e2000c101924 */
[----:B------:R-:W-:Y:S02]  /*4320*/  ISETP.GT.AND P0, PT, R0, 0x8, P0 ;  /* 0x000000080000780c */ /* 0x000fe40000704270 */
[----:B------:R-:W-:Y:S01]  /*4330*/  F2FP.TF32.F32.PACK_B R43, R43 ;  /* 0x0000002bff2b723e */ /* 0x000fe200024050ff */
[----:B------:R-:W-:Y:S01]  /*4340*/  @P4 STG.E desc[UR36][R6.64+0x64], R39 ;  /* 0x0000642706004986 */ /* 0x000fe2000c101924 */
[----:B------:R-:W-:Y:S01]  /*4350*/  ISETP.GT.AND P4, PT, R22, 0x28, PT ;  /* 0x000000281600780c */ /* 0x000fe20003f84270 */
[----:B0-----:R-:W-:Y:S01]  /*4360*/  FMUL R9, R44, R56 ;  /* 0x000000382c097220 */ /* 0x001fe20000400000 */
[----:B------:R-:W-:Y:S01]  /*4370*/  F2FP.TF32.F32.PACK_B R45, R45 ;  /* 0x0000002dff2d723e */ /* 0x000fe200024050ff */
[----:B------:R0:W-:Y:S01]  /*4380*/  @P5 STG.E desc[UR36][R4.64+0x80], R11 ;  /* 0x0000800b04005986 */ /* 0x0001e2000c101924 */
[----:B------:R-:W-:-:S02]  /*4390*/  ISETP.GT.AND P5, PT, R22, 0x29, PT ;  /* 0x000000291600780c */ /* 0x000fc40003fa4270 */
[----:B------:R-:W-:Y:S01]  /*43a0*/  F2FP.TF32.F32.PACK_B R9, R9 ;  /* 0x00000009ff09723e */ /* 0x000fe200024050ff */
[----:B------:R-:W-:Y:S01]  /*43b0*/  @P3 STG.E desc[UR36][R4.64+0x84], R41 ;  /* 0x0000842904003986 */ /* 0x000fe2000c101924 */
[----:B------:R-:W-:Y:S01]  /*43c0*/  ISETP.GT.AND P3, PT, R0, 0x8, P2 ;  /* 0x000000080000780c */ /* 0x000fe20001764270 */
[-C--:B-1----:R-:W-:Y:S01]  /*43d0*/  FMUL R3, R42, R56.reuse ;  /* 0x000000382a037220 */ /* 0x082fe20000400000 */
[C---:B------:R-:W-:Y:S02]  /*43e0*/  ISETP.GT.AND P2, PT, R0.reuse, RZ, P4 ;  /* 0x000000ff0000720c */ /* 0x040fe40002744270 */
[C---:B------:R-:W-:Y:S02]  /*43f0*/  ISETP.GT.AND P1, PT, R0.reuse, RZ, P5 ;  /* 0x000000ff0000720c */ /* 0x040fe40002f24270 */
[----:B------:R-:W-:Y:S01]  /*4400*/  ISETP.GT.AND P4, PT, R0, 0x8, P4 ;  /* 0x000000080000780c */ /* 0x000fe20002784270 */
[----:B0-----:R-:W-:Y:S01]  /*4410*/  FMUL R11, R46, R56 ;  /* 0x000000382e0b7220 */ /* 0x001fe20000400000 */
[----:B------:R-:W-:-:S02]  /*4420*/  ISETP.GT.AND P5, PT, R0, 0x8, P5 ;  /* 0x000000080000780c */ /* 0x000fc40002fa4270 */
[----:B------:R-:W-:Y:S02]  /*4430*/  F2FP.TF32.F32.PACK_B R3, R3 ;  /* 0x00000003ff03723e */ /* 0x000fe400024050ff */
[----:B------:R-:W-:Y:S02]  /*4440*/  F2FP.TF32.F32.PACK_B R11, R11 ;  /* 0x0000000bff0b723e */ /* 0x000fe400024050ff */
[----:B------:R-:W-:Y:S01]  /*4450*/  F2FP.TF32.F32.PACK_B R47, R47 ;  /* 0x0000002fff2f723e */ /* 0x000fe200024050ff */
[----:B------:R0:W-:Y:S01]  /*4460*/  @P0 STG.E desc[UR36][R6.64+0x80], R3 ;  /* 0x0000800306000986 */ /* 0x0001e2000c101924 */
[----:B------:R-:W-:Y:S02]  /*4470*/  F2FP.TF32.F32.PACK_B R49, R49 ;  /* 0x00000031ff31723e */ /* 0x000fe400024050ff */
[C---:B------:R-:W-:Y:S01]  /*4480*/  ISETP.GT.AND P0, PT, R22.reuse, 0x39, PT ;  /* 0x000000391600780c */ /* 0x040fe20003f04270 */
[----:B------:R-:W-:Y:S01]  /*4490*/  @P3 STG.E desc[UR36][R6.64+0x84], R43 ;  /* 0x0000842b06003986 */ /* 0x000fe2000c101924 */
[----:B------:R-:W-:-:S02]  /*44a0*/  ISETP.GT.AND P3, PT, R22, 0x30, PT ;  /* 0x000000301600780c */ /* 0x000fc40003f64270 */
[----:B------:R-:W-:Y:S01]  /*44b0*/  F2FP.TF32.F32.PACK_B R51, R51 ;  /* 0x00000033ff33723e */ /* 0x000fe200024050ff */
[----:B------:R1:W-:Y:S01]  /*44c0*/  @P2 STG.E desc[UR36][R4.64+0xa0], R9 ;  /* 0x0000a00904002986 */ /* 0x0003e2000c101924 */
[----:B------:R-:W-:Y:S02]  /*44d0*/  ISETP.GT.AND P2, PT, R22, 0x31, PT ;  /* 0x000000311600780c */ /* 0x000fe40003f44270 */
[----:B------:R-:W-:Y:S01]  /*44e0*/  F2FP.TF32.F32.PACK_B R13, R13 ;  /* 0x0000000dff0d723e */ /* 0x000fe200024050ff */
[----:B------:R-:W-:Y:S01]  /*44f0*/  @P1 STG.E desc[UR36][R4.64+0xa4], R45 ;  /* 0x0000a42d04001986 */ /* 0x000fe2000c101924 */
[----:B0-----:R-:W-:Y:S01]  /*4500*/  FMUL R3, R48, R56 ;  /* 0x0000003830037220 */ /* 0x001fe20000400000 */
[----:B------:R-:W-:Y:S02]  /*4510*/  ISETP.GT.AND P1, PT, R22, 0x38, PT ;  /* 0x000000381600780c */ /* 0x000fe40003f24270 */
[----:B------:R0:W-:Y:S01]  /*4520*/  @P4 STG.E desc[UR36][R6.64+0xa0], R11 ;  /* 0x0000a00b06004986 */ /* 0x0001e2000c101924 */
[----:B------:R-:W-:-:S02]  /*4530*/  ISETP.GT.AND P4, PT, R0, RZ, P3 ;  /* 0x000000ff0000720c */ /* 0x000fc40001f84270 */
[----:B------:R-:W-:Y:S01]  /*4540*/  F2FP.TF32.F32.PACK_B R3, R3 ;  /* 0x00000003ff03723e */ /* 0x000fe200024050ff */
[----:B------:R-:W-:Y:S01]  /*4550*/  @P5 STG.E desc[UR36][R6.64+0xa4], R47 ;  /* 0x0000a42f06005986 */ /* 0x000fe2000c101924 */
[----:B------:R-:W-:Y:S01]  /*4560*/  ISETP.GT.AND P5, PT, R0, RZ, P2 ;  /* 0x000000ff0000720c */ /* 0x000fe200017a4270 */
[-C--:B-1----:R-:W-:Y:S01]  /*4570*/  FMUL R9, R50, R56.reuse ;  /* 0x0000003832097220 */ /* 0x082fe20000400000 */
[C---:B------:R-:W-:Y:S02]  /*4580*/  ISETP.GT.AND P3, PT, R0.reuse, 0x8, P3 ;  /* 0x000000080000780c */ /* 0x040fe40001f64270 */
[----:B------:R-:W-:Y:S02]  /*4590*/  ISETP.GT.AND P2, PT, R0, 0x8, P2 ;  /* 0x000000080000780c */ /* 0x000fe40001744270 */
[----:B------:R-:W-:Y:S01]  /*45a0*/  F2FP.TF32.F32.PACK_B R9, R9 ;  /* 0x00000009ff09723e */ /* 0x000fe200024050ff */
[----:B0-----:R-:W-:Y:S01]  /*45b0*/  FMUL R11, R54, R56 ;  /* 0x00000038360b7220 */ /* 0x001fe20000400000 */
[----:B------:R-:W-:Y:S01]  /*45c0*/  F2FP.TF32.F32.PACK_B R53, R53 ;  /* 0x00000035ff35723e */ /* 0x000fe200024050ff */
[----:B------:R-:W-:Y:S01]  /*45d0*/  @P4 STG.E desc[UR36][R4.64+0xc0], R3 ;  /* 0x0000c00304004986 */ /* 0x000fe2000c101924 */
[----:B------:R-:W-:-:S02]  /*45e0*/  ISETP.GT.AND P4, PT, R0, RZ, P1 ;  /* 0x000000ff0000720c */ /* 0x000fc40000f84270 */
[C---:B------:R-:W-:Y:S01]  /*45f0*/  ISETP.GT.AND P1, PT, R0.reuse, 0x8, P1 ;  /* 0x000000080000780c */ /* 0x040fe20000f24270 */
[----:B------:R-:W-:Y:S01]  /*4600*/  @P5 STG.E desc[UR36][R4.64+0xc4], R49 ;  /* 0x0000c43104005986 */ /* 0x000fe2000c101924 */
[C---:B------:R-:W-:Y:S02]  /*4610*/  ISETP.GT.AND P5, PT, R0.reuse, RZ, P0 ;  /* 0x000000ff0000720c */ /* 0x040fe400007a4270 */
[----:B------:R-:W-:Y:S01]  /*4620*/  ISETP.GT.AND P0, PT, R0, 0x8, P0 ;  /* 0x000000080000780c */ /* 0x000fe20000704270 */
[----:B------:R-:W-:Y:S01]  /*4630*/  @P3 STG.E desc[UR36][R6.64+0xc0], R9 ;  /* 0x0000c00906003986 */ /* 0x000fe2000c101924 */
[----:B------:R-:W-:Y:S02]  /*4640*/  F2FP.TF32.F32.PACK_B R11, R11 ;  /* 0x0000000bff0b723e */ /* 0x000fe400024050ff */
[----:B------:R-:W-:Y:S01]  /*4650*/  F2FP.TF32.F32.PACK_B R55, R55 ;  /* 0x00000037ff37723e */ /* 0x000fe200024050ff */
[----:B------:R-:W-:Y:S04]  /*4660*/  @P2 STG.E desc[UR36][R6.64+0xc4], R51 ;  /* 0x0000c43306002986 */ /* 0x000fe8000c101924 */
[----:B------:R-:W-:Y:S04]  /*4670*/  @P4 STG.E desc[UR36][R4.64+0xe0], R13 ;  /* 0x0000e00d04004986 */ /* 0x000fe8000c101924 */
[----:B------:R0:W-:Y:S02]  /*4680*/  @P5 STG.E desc[UR36][R4.64+0xe4], R53 ;  /* 0x0000e43504005986 */ /* 0x0001e4000c101924 */
[----:B0-----:R-:W-:-:S02]  /*4690*/  @P1 IMAD.MOV.U32 R4, RZ, RZ, R6 ;  /* 0x000000ffff041224 */ /* 0x001fc400078e0006 */
[----:B------:R-:W-:-:S05]  /*46a0*/  @P1 IMAD.MOV.U32 R5, RZ, RZ, R7 ;  /* 0x000000ffff051224 */ /* 0x000fca00078e0007 */
[----:B------:R0:W-:Y:S04]  /*46b0*/  @P1 STG.E desc[UR36][R4.64+0xe0], R11 ;  /* 0x0000e00b04001986 */ /* 0x0001e8000c101924 */
[----:B------:R0:W-:Y:S02]  /*46c0*/  @P0 STG.E desc[UR36][R6.64+0xe4], R55 ;  /* 0x0000e43706000986 */ /* 0x0001e4000c101924 */
.L_x_94:
[----:B------:R-:W-:Y:S05]  /*46d0*/  BSYNC B0 ;  /* 0x0000000000007941 */ /* 0x000fea0003800000 */
.L_x_32:
[----:B0-----:R-:W3:Y:S01]  /*46e0*/  LDL.64 R4, [R1] ;  /* 0x0000000001047983 */ /* 0x001ee20000100a00 */
[----:B------:R-:W-:Y:S01]  /*46f0*/  ULDC.64 UR4, c[0x0][0x650] ;  /* 0x0001940000047ab9 */ /* 0x000fe20000000a00 */
[----:B------:R-:W-:Y:S02]  /*4700*/  IMAD.U32 R0, RZ, RZ, UR44 ;  /* 0x0000002cff007e24 */ /* 0x000fe4000f8e00ff */
[----:B------:R-:W-:Y:S02]  /*4710*/  IMAD.MOV.U32 R22, RZ, RZ, -0x1 ;  /* 0xffffffffff167424 */ /* 0x000fe400078e00ff */
[----:B------:R0:W-:Y:S01]  /*4720*/  SYNCS.ARRIVE.TRANS64.A1T0 RZ, [R0+UR48], RZ ;  /* 0x000000ff00ff79a7 */ /* 0x0001e20008100030 */
[----:B-----5:R-:W-:Y:S02]  /*4730*/  IMAD.MOV.U32 R18, RZ, RZ, -0x1 ;  /* 0xffffffffff127424 */ /* 0x020fe400078e00ff */
[----:B--2---:R-:W-:Y:S01]  /*4740*/  IMAD.MOV.U32 R19, RZ, RZ, -0x1 ;  /* 0xffffffffff137424 */ /* 0x004fe200078e00ff */
[----:B0-----:R-:W-:-:S02]  /*4750*/  PRMT R0, RZ, 0x7610, R0 ;  /* 0x00007610ff007816 */ /* 0x001fc40000000000 */
[----:B---3--:R-:W-:-:S05]  /*4760*/  LEA R16, P0, R4, R16, 0x1 ;  /* 0x0000001004107211 */ /* 0x008fca00078008ff */
[----:B------:R-:W-:Y:S01]  /*4770*/  IMAD.X R17, R66, 0x1, R17, P0 ;  /* 0x0000000142117824 */ /* 0x000fe200000e0611 */
[----:B------:R-:W-:-:S04]  /*4780*/  ISETP.GE.U32.AND P0, PT, R16, UR4, PT ;  /* 0x0000000410007c0c */ /* 0x000fc8000bf06070 */
[----:B------:R-:W-:-:S13]  /*4790*/  ISETP.GE.U32.AND.EX P0, PT, R17, UR5, PT, P0 ;  /* 0x0000000511007c0c */ /* 0x000fda000bf06100 */
[----:B------:R-:W-:Y:S05]  /*47a0*/  @P0 BRA `(.L_x_95) ;  /* 0x00000004004c0947 */ /* 0x000fea0003800000 */
[----:B----4-:R-:W0:Y:S01]  /*47b0*/  LDC.64 R10, c[0x0][0x628] ;  /* 0x00018a00ff0a7b82 */ /* 0x010e220000000a00 */
[----:B------:R-:W2:Y:S01]  /*47c0*/  S2R R12, SR_CTAID.X ;  /* 0x00000000000c7919 */ /* 0x000ea20000002500 */
[----:B-1----:R-:W-:Y:S02]  /*47d0*/  IMAD.MOV.U32 R8, RZ, RZ, R16 ;  /* 0x000000ffff087224 */ /* 0x002fe400078e0010 */
[----:B------:R-:W-:Y:S01]  /*47e0*/  IMAD.MOV.U32 R9, RZ, RZ, R17 ;  /* 0x000000ffff097224 */ /* 0x000fe200078e0011 */
[----:B------:R-:W1:Y:S03]  /*47f0*/  S2R R18, SR_CTAID.Y ;  /* 0x0000000000127919 */ /* 0x000e660000002600 */
[----:B------:R-:W3:Y:S08]  /*4800*/  LDC R0, c[0x0][0x630] ;  /* 0x00018c00ff007b82 */ /* 0x000ef00000000800 */
[----:B------:R-:W4:Y:S01]  /*4810*/  LDC.64 R14, c[0x0][0x620] ;  /* 0x00018800ff0e7b82 */ /* 0x000f220000000a00 */
[----:B0-----:R-:W-:-:S04]  /*4820*/  ISETP.NE.U32.AND P0, PT, R10, RZ, PT ;  /* 0x000000ff0a00720c */ /* 0x001fc80003f05070 */
[----:B------:R-:W-:-:S13]  /*4830*/  ISETP.NE.AND.EX P0, PT, R11, RZ, PT, P0 ;  /* 0x000000ff0b00720c */ /* 0x000fda0003f05300 */
[----:B-1234-:R-:W-:Y:S05]  /*4840*/  @!P0 BRA `(.L_x_96) ;  /* 0x0000000000288947 */ /* 0x01efea0003800000 */
[----:B------:R-:W0:Y:S02]  /*4850*/  LDC R3, c[0x0][0x634] ;  /* 0x00018d00ff037b82 */ /* 0x000e240000000800 */
[----:B0-----:R-:W-:-:S05]  /*4860*/  IADD3 R3, P0, R16, R3, RZ ;  /* 0x0000000310037210 */ /* 0x001fca0007f1e0ff */
        /* <DEDUP_REMOVED lines=8> */
.L_x_96:
[-CC-:B------:R-:W-:Y:S01]  /*48f0*/  SHF.R.U64 R19, R8, R0.reuse, R9.reuse ;  /* 0x0000000008137219 */ /* 0x180fe20000001209 */
[----:B------:R-:W0:Y:S01]  /*4900*/  LDC.64 R24, c[0x0][0x640] ;  /* 0x00019000ff187b82 */ /* 0x000e220000000a00 */
[----:B------:R-:W-:Y:S01]  /*4910*/  SHF.R.U32.HI R0, RZ, R0, R9 ;  /* 0x00000000ff007219 */ /* 0x000fe20000011609 */
[----:B------:R-:W-:Y:S01]  /*4920*/  ULDC UR4, c[0x0][0x150] ;  /* 0x0000540000047ab9 */ /* 0x000fe20000000800 */
[----:B------:R-:W-:Y:S02]  /*4930*/  IADD3 R3, P0, RZ, -R19, RZ ;  /* 0x80000013ff037210 */ /* 0x000fe40007f1e0ff */
[----:B------:R-:W-:-:S03]  /*4940*/  I2FP.F32.U32 R7, R12 ;  /* 0x0000000c00077245 */ /* 0x000fc60000201000 */
[----:B------:R-:W1:Y:S01]  /*4950*/  LDC R6, c[0x0][0x618] ;  /* 0x00018600ff067b82 */ /* 0x000e620000000800 */
[----:B------:R-:W-:Y:S02]  /*4960*/  IMAD.X R5, RZ, RZ, ~R0, P0 ;  /* 0x000000ffff057224 */ /* 0x000fe400000e0e00 */
[----:B------:R-:W-:Y:S01]  /*4970*/  FMUL R7, R7, UR4 ;  /* 0x0000000407077c20 */ /* 0x000fe20008400000 */
[----:B------:R-:W-:Y:S01]  /*4980*/  ULDC UR4, c[0x0][0x154] ;  /* 0x0000550000047ab9 */ /* 0x000fe20000000800 */
[-C--:B------:R-:W-:Y:S02]  /*4990*/  IMAD R0, R5, R14.reuse, RZ ;  /* 0x0000000e05007224 */ /* 0x080fe400078e02ff */
[C---:B------:R-:W-:Y:S01]  /*49a0*/  IMAD.WIDE.U32 R4, R3.reuse, R14, R16 ;  /* 0x0000000e03047225 */ /* 0x040fe200078e0010 */
[----:B------:R-:W2:Y:S01]  /*49b0*/  LDC R8, c[0x0][0x608] ;  /* 0x00018200ff087b82 */ /* 0x000ea20000000800 */
[----:B------:R-:W3:Y:S02]  /*49c0*/  F2I.U32.TRUNC.NTZ R7, R7 ;  /* 0x0000000700077305 */ /* 0x000ee4000020f000 */
[----:B------:R-:W-:Y:S01]  /*49d0*/  IMAD R3, R3, R15, R0 ;  /* 0x0000000f03037224 */ /* 0x000fe200078e0200 */
[----:B------:R-:W-:-:S03]  /*49e0*/  I2FP.F32.U32 R0, R18 ;  /* 0x0000001200007245 */ /* 0x000fc60000201000 */
[----:B------:R-:W-:Y:S01]  /*49f0*/  IMAD.IADD R3, R5, 0x1, R3 ;  /* 0x0000000105037824 */ /* 0x000fe200078e0203 */
[----:B------:R-:W4:Y:S01]  /*4a00*/  LDC R11, c[0x0][0x658] ;  /* 0x00019600ff0b7b82 */ /* 0x000f220000000800 */
[----:B0-----:R-:W-:-:S04]  /*4a10*/  ISETP.NE.U32.AND P0, PT, R24, RZ, PT ;  /* 0x000000ff1800720c */ /* 0x001fc80003f05070 */
[----:B------:R-:W-:-:S03]  /*4a20*/  ISETP.NE.AND.EX P0, PT, R25, RZ, PT, P0 ;  /* 0x000000ff1900720c */ /* 0x000fc60003f05300 */
[----:B------:R-:W0:Y:S01]  /*4a30*/  LDC R9, c[0x0][0x144] ;  /* 0x00005100ff097b82 */ /* 0x000e220000000800 */
[-C--:B-1----:R-:W-:Y:S01]  /*4a40*/  SHF.R.U64 R10, R4, R6.reuse, R3 ;  /* 0x00000006040a7219 */ /* 0x082fe20000001203 */
[----:B---3--:R-:W-:Y:S01]  /*4a50*/  IMAD.MOV R7, RZ, RZ, -R7 ;  /* 0x000000ffff077224 */ /* 0x008fe200078e0a07 */
[----:B------:R-:W-:Y:S01]  /*4a60*/  SHF.R.U32.HI R3, RZ, R6, R3 ;  /* 0x00000006ff037219 */ /* 0x000fe20000011603 */
[----:B------:R-:W-:-:S04]  /*4a70*/  FMUL R6, R0, UR4 ;  /* 0x0000000400067c20 */ /* 0x000fc80008400000 */
[----:B------:R-:W1:Y:S01]  /*4a80*/  LDC R21, c[0x0][0x148] ;  /* 0x00005200ff157b82 */ /* 0x000e620000000800 */
[----:B------:R3:W0:Y:S01]  /*4a90*/  F2I.U32.TRUNC.NTZ R14, R6 ;  /* 0x00000006000e7305 */ /* 0x000622000020f000 */
[-CC-:B--2---:R-:W-:Y:S02]  /*4aa0*/  SHF.R.U64 R13, R10, R8.reuse, R3.reuse ;  /* 0x000000080a0d7219 */ /* 0x184fe40000001203 */
[----:B------:R-:W-:-:S04]  /*4ab0*/  SHF.R.U32.HI R0, RZ, R8, R3 ;  /* 0x00000008ff007219 */ /* 0x000fc80000011603 */
[----:B------:R-:W2:Y:S01]  /*4ac0*/  LDC R20, c[0x0][0x648] ;  /* 0x00019200ff147b82 */ /* 0x000ea20000000800 */
[-CC-:B----4-:R-:W-:Y:S02]  /*4ad0*/  SHF.R.U64 R15, R13, R11.reuse, R0.reuse ;  /* 0x0000000b0d0f7219 */ /* 0x190fe40000001200 */
[----:B------:R-:W-:-:S03]  /*4ae0*/  SHF.R.U32.HI R5, RZ, R11, R0 ;  /* 0x0000000bff057219 */ /* 0x000fc60000011600 */
[----:B------:R-:W-:Y:S02]  /*4af0*/  IMAD.MOV.U32 R4, RZ, RZ, R15 ;  /* 0x000000ffff047224 */ /* 0x000fe400078e000f */
[----:B------:R-:W4:Y:S01]  /*4b00*/  LDC R26, c[0x0][0x638] ;  /* 0x00018e00ff1a7b82 */ /* 0x000f220000000800 */
[----:B0-----:R-:W-:-:S07]  /*4b10*/  IMAD R22, R9, R7, R12 ;  /* 0x0000000709167224 */ /* 0x001fce00078e020c */
[----:B------:R-:W0:Y:S08]  /*4b20*/  LDC R27, c[0x0][0x610] ;  /* 0x00018400ff1b7b82 */ /* 0x000e300000000800 */
[----:B------:R-:W0:Y:S01]  /*4b30*/  LDC R28, c[0x0][0x600] ;  /* 0x00018000ff1c7b82 */ /* 0x000e220000000800 */
[----:B-123--:R-:W-:Y:S05]  /*4b40*/  @!P0 BRA `(.L_x_97) ;  /* 0x0000000000288947 */ /* 0x00efea0003800000 */
[----:B------:R-:W1:Y:S02]  /*4b50*/  LDC R0, c[0x0][0x64c] ;  /* 0x00019300ff007b82 */ /* 0x000e640000000800 */
[----:B-1----:R-:W-:-:S05]  /*4b60*/  IADD3 R3, P0, R15, R0, RZ ;  /* 0x000000000f037210 */ /* 0x002fca0007f1e0ff */
        /* <DEDUP_REMOVED lines=8> */
.L_x_97:
[----:B------:R-:W-:Y:S01]  /*4bf0*/  ISETP.NE.AND P0, PT, R2, 0x1, PT ;  /* 0x000000010200780c */ /* 0x000fe20003f05270 */
[----:B------:R-:W-:Y:S01]  /*4c00*/  IMAD.MOV R14, RZ, RZ, -R14 ;  /* 0x000000ffff0e7224 */ /* 0x000fe200078e0a0e */
[----:B------:R-:W-:Y:S02]  /*4c10*/  SHF.R.U64 R0, R4, R20, R5 ;  /* 0x0000001404007219 */ /* 0x000fe40000001205 */
[----:B------:R-:W-:Y:S02]  /*4c20*/  LOP3.LUT R3, R13, R68, RZ, 0xc0, !PT ;  /* 0x000000440d037212 */ /* 0x000fe400078ec0ff */
[----:B------:R-:W-:Y:S01]  /*4c30*/  LOP3.LUT R5, R10, R67, RZ, 0xc0, !PT ;  /* 0x000000430a057212 */ /* 0x000fe200078ec0ff */
[----:B------:R-:W-:Y:S02]  /*4c40*/  IMAD.MOV R4, RZ, RZ, -R0 ;  /* 0x000000ffff047224 */ /* 0x000fe400078e0a00 */
[----:B------:R-:W-:Y:S02]  /*4c50*/  IMAD R3, R64, R0, R3 ;  /* 0x0000000040037224 */ /* 0x000fe400078e0203 */
[----:B----4-:R-:W-:-:S02]  /*4c60*/  IMAD R0, R4, R26, R15 ;  /* 0x0000001a04007224 */ /* 0x010fc400078e020f */
[----:B------:R-:W-:Y:S02]  /*4c70*/  @P0 IMAD R22, R21, R14, R18 ;  /* 0x0000000e15160224 */ /* 0x000fe400078e0212 */
[----:B------:R-:W-:Y:S02]  /*4c80*/  IMAD.MOV.U32 R4, RZ, RZ, 0x1 ;  /* 0x00000001ff047424 */ /* 0x000fe400078e00ff */
[----:B0-----:R-:W-:Y:S02]  /*4c90*/  IMAD R22, R3, R27, R22 ;  /* 0x0000001b03167224 */ /* 0x001fe400078e0216 */
[----:B------:R-:W-:Y:S01]  /*4ca0*/  IMAD R3, R0, R28, R5 ;  /* 0x0000001c00037224 */ /* 0x000fe200078e0205 */
[----:B------:R-:W-:-:S04]  /*4cb0*/  PRMT R0, R4, 0x7610, R0 ;  /* 0x0000761004007816 */ /* 0x000fc80000000000 */
[----:B------:R-:W-:Y:S02]  /*4cc0*/  SEL R18, R3, R22, !P0 ;  /* 0x0000001603127207 */ /* 0x000fe40004000000 */
[----:B------:R-:W-:-:S07]  /*4cd0*/  SEL R22, R22, R3, !P0 ;  /* 0x0000000316167207 */ /* 0x000fce0004000000 */
.L_x_95:
[----:B------:R-:W-:Y:S01]  /*4ce0*/  UIMAD.WIDE.U32 UR4, UR38, 0x24924925, URZ ;  /* 0x24924925260478a5 */ /* 0x000fe2000f8e003f */
[----:B------:R-:W-:Y:S02]  /*4cf0*/  LOP3.LUT P0, RZ, R0, 0xff, RZ, 0xc0, !PT ;  /* 0x000000ff00ff7812 */ /* 0x000fe4000780c0ff */
[----:B------:R-:W-:Y:S01]  /*4d00*/  LOP3.LUT R73, R73, 0x1, RZ, 0x3c, !PT ;  /* 0x0000000149497812 */ /* 0x000fe200078e3cff */
[----:B------:R-:W-:-:S04]  /*4d10*/  UIADD3 UR4, UR38, -UR5, URZ ;  /* 0x8000000526047290 */ /* 0x000fc8000fffe03f */
[----:B------:R-:W-:-:S04]  /*4d20*/  ULEA.HI UR4, UR4, UR5, URZ, 0x1f ;  /* 0x0000000504047291 */ /* 0x000fc8000f8ff83f */
[----:B------:R-:W-:-:S04]  /*4d30*/  USHF.R.U32.HI UR4, URZ, 0x2, UR4 ;  /* 0x000000023f047899 */ /* 0x000fc80008011604 */
[----:B------:R-:W-:Y:S01]  /*4d40*/  UIMAD UR38, UR4, -0x7, UR38 ;  /* 0xfffffff9042678a4 */ /* 0x000fe2000f8e0226 */
[----:B------:R-:W-:Y:S11]  /*4d50*/  @P0 BRA `(.L_x_98) ;  /* 0xffffffc800300947 */ /* 0x000ff6000383ffff */
[----:B------:R-:W-:Y:S05]  /*4d60*/  EXIT ;  /* 0x000000000000794d */ /* 0x000fea0003800000 */
.L_x_13:
[----:B------:R-:W-:-:S08]  /*4d70*/  ISETP.NE.AND P0, PT, R14, RZ, PT ;  /* 0x000000ff0e00720c */ /* 0x000fd00003f05270 */
[----:B0-----:R-:W0:-:S00]  /*4d80*/  USETMAXREG.DEALLOC.CTAPOOL 0x28 ;  /* 0x00000028000079c8 */ /* 0x001e0000080e0500 */
[----:B------:R-:W-:Y:S05]  /*4d90*/  @P0 EXIT ;  /* 0x000000000000094d */ /* 0x000fea0003800000 */
[----:B0-----:R-:W-:Y:S01]  /*4da0*/  LOP3.LUT P0, RZ, R3, 0xff, RZ, 0xc0, !PT ;  /* 0x000000ff03ff7812 */ /* 0x001fe2000780c0ff */
[----:B------:R-:W-:Y:S02]  /*4db0*/  IMAD.MOV.U32 R3, RZ, RZ, 0x1 ;  /* 0x00000001ff037424 */ /* 0x000fe400078e00ff */
[----:B------:R-:W-:-:S10]  /*4dc0*/  IMAD.MOV.U32 R8, RZ, RZ, RZ ;  /* 0x000000ffff087224 */ /* 0x000fd400078e00ff */
[----:B------:R-:W-:Y:S05]  /*4dd0*/  @!P0 BRA `(.L_x_99) ;  /* 0x0000000c003c8947 */ /* 0x000fea0003800000 */
[----:B------:R-:W-:Y:S01]  /*4de0*/  LOP3.LUT P0, RZ, R4, 0x1f, RZ, 0xc0, !PT ;  /* 0x0000001f04ff7812 */ /* 0x000fe2000780c0ff */
[----:B------:R-:W-:Y:S01]  /*4df0*/  ULDC UR5, c[0x0][0x658] ;  /* 0x0001960000057ab9 */ /* 0x000fe20000000800 */
[----:B------:R-:W-:Y:S01]  /*4e00*/  UMOV UR6, 0xffffffff ;  /* 0xffffffff00067882 */ /* 0x000fe20000000000 */
[----:B------:R-:W-:Y:S01]  /*4e10*/  BSSY B0, `(.L_x_99) ;  /* 0x00000cb000007945 */ /* 0x000fe20003800000 */
[----:B------:R-:W-:Y:S01]  /*4e20*/  USHF.L.U32 UR6, UR6, UR5, URZ ;  /* 0x0000000506067299 */ /* 0x000fe2000800063f */
[C---:B------:R-:W-:Y:S01]  /*4e30*/  ISETP.NE.AND P2, PT, R5.reuse, RZ, PT ;  /* 0x000000ff0500720c */ /* 0x040fe20003f45270 */
[----:B------:R-:W-:Y:S01]  /*4e40*/  UMOV UR7, 0x1 ;  /* 0x0000000100077882 */ /* 0x000fe20000000000 */
[----:B------:R-:W-:Y:S01]  /*4e50*/  ISETP.NE.OR P0, PT, R5, RZ, !P0 ;  /* 0x000000ff0500720c */ /* 0x000fe20004705670 */
[----:B------:R-:W-:Y:S01]  /*4e60*/  IMAD.MOV.U32 R10, RZ, RZ, 0x1 ;  /* 0x00000001ff0a7424 */ /* 0x000fe200078e00ff */
[----:B------:R-:W-:Y:S01]  /*4e70*/  LOP3.LUT R9, R23, 0x2, RZ, 0xfc, !PT ;  /* 0x0000000217097812 */ /* 0x000fe200078efcff */
[----:B------:R-:W-:Y:S01]  /*4e80*/  IMAD.MOV.U32 R3, RZ, RZ, 0x1 ;  /* 0x00000001ff037424 */ /* 0x000fe200078e00ff */
[----:B------:R-:W-:Y:S01]  /*4e90*/  ULDC UR4, c[0x0][0x600] ;  /* 0x0001800000047ab9 */ /* 0x000fe20000000800 */
[----:B------:R-:W-:Y:S01]  /*4ea0*/  IMAD.MOV.U32 R8, RZ, RZ, RZ ;  /* 0x000000ffff087224 */ /* 0x000fe200078e00ff */
[----:B------:R-:W-:-:S02]  /*4eb0*/  USHF.L.U32 UR13, UR7, UR5, URZ ;  /* 0x00000005070d7299 */ /* 0x000fc4000800063f */
[----:B------:R-:W-:Y:S02]  /*4ec0*/  UIADD3 UR21, UR40, 0x1, URZ ;  /* 0x0000000128157890 */ /* 0x000fe4000fffe03f */
[----:B------:R-:W-:Y:S02]  /*4ed0*/  UIADD3 UR4, UR4, -0x1, URZ ;  /* 0xffffffff04047890 */ /* 0x000fe4000fffe03f */
[----:B------:R-:W-:Y:S01]  /*4ee0*/  ULOP3.LUT UR5, URZ, UR6, URZ, 0x33, !UPT ;  /* 0x000000063f057292 */ /* 0x000fe2000f8e333f */
[----:B------:R-:W-:-:S11]  /*4ef0*/  ULDC.64 UR22, c[0x0][0x198] ;  /* 0x0000660000167ab9 */ /* 0x000fd60000000a00 */
.L_x_111:
[----:B------:R-:W-:-:S03]  /*4f00*/  UMOV UR6, 0xffffffff ;  /* 0xffffffff00067882 */ /* 0x000fc60000000000 */
[----:B------:R-:W-:Y:S05]  /*4f10*/  BRA.DIV UR6, `(.L_x_100) ;  /* 0x0000001206747947 */ /* 0x000fea000b800000 */
[----:B------:R-:W-:-:S13]  /*4f20*/  ELECT P6, URZ, PT ;  /* 0x00000000003f782f */ /* 0x000fda00038c0000 */
.L_x_127:
[----:B------:R-:W0:Y:S01]  /*4f30*/  LDC R4, c[0x0][0x28c] ;  /* 0x0000a300ff047b82 */ /* 0x000e220000000800 */
[----:B------:R-:W-:Y:S01]  /*4f40*/  BSSY B1, `(.L_x_101) ;  /* 0x0000041000017945 */ /* 0x000fe20003800000 */
[----:B0-----:R-:W-:-:S13]  /*4f50*/  ISETP.LT.OR P6, PT, R4, 0x1, !P6 ;  /* 0x000000010400780c */ /* 0x001fda00077c1670 */
[----:B------:R-:W-:Y:S05]  /*4f60*/  @P6 BRA `(.L_x_102) ;  /* 0x0000000000f86947 */ /* 0x000fea0003800000 */
[----:B------:R-:W-:Y:S02]  /*4f70*/  IMAD.SHL.U32 R22, R22, 0x40, RZ ;  /* 0x0000004016167824 */ /* 0x000fe400078e00ff */
[----:B------:R-:W-:Y:S02]  /*4f80*/  IMAD.SHL.U32 R18, R18, 0x40, RZ ;  /* 0x0000004012127824 */ /* 0x000fe400078e00ff */
[----:B------:R-:W-:Y:S02]  /*4f90*/  IMAD.MOV.U32 R13, RZ, RZ, RZ ;  /* 0x000000ffff0d7224 */ /* 0x000fe400078e00ff */
[----:B------:R-:W-:Y:S02]  /*4fa0*/  IMAD.U32 R14, RZ, RZ, UR21 ;  /* 0x00000015ff0e7e24 */ /* 0x000fe4000f8e00ff */
[----:B------:R-:W-:Y:S02]  /*4fb0*/  IMAD.MOV.U32 R4, RZ, RZ, R3 ;  /* 0x000000ffff047224 */ /* 0x000fe400078e0003 */
[----:B------:R-:W-:-:S07]  /*4fc0*/  IMAD.MOV.U32 R5, RZ, RZ, R8 ;  /* 0x000000ffff057224 */ /* 0x000fce00078e0008 */
.L_x_106:
[----:B------:R-:W0:Y:S01]  /*4fd0*/  S2R R7, SR_CgaCtaId ;  /* 0x0000000000077919 */ /* 0x000e220000008800 */
[----:B------:R-:W-:-:S04]  /*4fe0*/  MOV R6, 0x400 ;  /* 0x0000040000067802 */ /* 0x000fc80000000f00 */
[----:B0-----:R-:W-:Y:S02]  /*4ff0*/  LEA R12, R7, R6, 0x18 ;  /* 0x00000006070c7211 */ /* 0x001fe400078ec0ff */
[----:B------:R-:W-:Y:S01]  /*5000*/  SHF.L.U32 R6, R4, 0x1f, RZ ;  /* 0x0000001f04067819 */ /* 0x000fe200000006ff */
[----:B------:R-:W0:Y:S02]  /*5010*/  @!P2 LDC R7, c[0x0][0x500] ;  /* 0x00014000ff07ab82 */ /* 0x000e240000000800 */
[----:B------:R-:W-:-:S04]  /*5020*/  IMAD R11, R5, 0x8, R12 ;  /* 0x00000008050b7824 */ /* 0x000fc800078e020c */
[----:B------:R-:W1:Y:S02]  /*5030*/  SYNCS.PHASECHK.TRANS64.TRYWAIT P1, [R11+URZ+0x38], R6 ;  /* 0x000038060b0075a7 */ /* 0x000e64000802017f */
[----:B-1----:R-:W-:Y:S05]  /*5040*/  @!P1 BRA `(.L_x_103) ;  /* 0x0000001000489947 */ /* 0x002fea0003800000 */
.L_x_128:
[----:B-1----:R-:W-:Y:S01]  /*5050*/  PRMT R6, R9, 0x9910, RZ ;  /* 0x0000991009067816 */ /* 0x002fe200000000ff */
[----:B0-----:R0:W-:Y:S03]  /*5060*/  @!P2 SYNCS.ARRIVE.TRANS64 RZ, [R11+URZ], R7 ;  /* 0x000000070bffa9a7 */ /* 0x0011e6000800003f */
[----:B------:R-:W-:-:S13]  /*5070*/  ISETP.NE.AND P1, PT, R6, 0x2, PT ;  /* 0x000000020600780c */ /* 0x000fda0003f25270 */
[----:B0-----:R-:W-:Y:S05]  /*5080*/  @P1 BRA `(.L_x_104) ;  /* 0x0000000000041947 */ /* 0x001fea0003800000 */
[----:B------:R-:W-:Y:S01]  /*5090*/  BPT.TRAP 0x1 ;  /* 0x000000040000795c */ /* 0x000fe20000300000 */
.L_x_104:
[----:B------:R-:W-:Y:S05]  /*50a0*/  @P0 BRA `(.L_x_105) ;  /* 0x0000000000040947 */ /* 0x000fea0003800000 */
[----:B------:R-:W-:Y:S01]  /*50b0*/  BPT.TRAP 0x1 ;  /* 0x000000040000795c */ /* 0x000fe20000300000 */
.L_x_105:
[----:B------:R-:W-:Y:S01]  /*50c0*/  IMAD R12, R5, 0x4000, R12 ;  /* 0x00004000050c7824 */ /* 0x000fe200078e020c */
[----:B------:R-:W-:Y:S01]  /*50d0*/  R2UR UR34, R13 ;  /* 0x000000000d2272ca */ /* 0x000fe200000e0000 */
[----:B------:R-:W-:Y:S01]  /*50e0*/  VIADD R14, R14, 0xffffffff ;  /* 0xffffffff0e0e7836 */ /* 0x000fe20000000000 */
[----:B------:R-:W-:Y:S01]  /*50f0*/  R2UR UR33, R11 ;  /* 0x000000000b2172ca */ /* 0x000fe200000e0000 */
[----:B------:R-:W-:Y:S01]  /*5100*/  UIADD3 UR6, UP0, UR22, 0xf0, URZ ;  /* 0x000000f016067890 */ /* 0x000fe2000ff1e03f */
[----:B------:R-:W-:Y:S01]  /*5110*/  R2UR UR8, R12 ;  /* 0x000000000c0872ca */ /* 0x000fe200000e0000 */
[----:B------:R-:W-:Y:S01]  /*5120*/  UIADD3 UR30, UP1, UR22, 0x1f0, URZ ;  /* 0x000001f0161e7890 */ /* 0x000fe2000ff3e03f */
[----:B------:R-:W-:Y:S01]  /*5130*/  R2UR UR35, R22 ;  /* 0x00000000162372ca */ /* 0x000fe200000e0000 */
[----:B------:R-:W-:Y:S01]  /*5140*/  UIADD3.X UR7, URZ, UR23, URZ, UP0, !UPT ;  /* 0x000000173f077290 */ /* 0x000fe200087fe43f */
[----:B------:R-:W-:Y:S01]  /*5150*/  R2UR UR36, R19 ;  /* 0x00000000132472ca */ /* 0x000fe200000e0000 */
[----:B------:R-:W-:Y:S01]  /*5160*/  UIADD3.X UR31, URZ, UR23, URZ, UP1, !UPT ;  /* 0x000000173f1f7290 */ /* 0x000fe20008ffe43f */
[----:B------:R-:W-:Y:S01]  /*5170*/  R2UR UR19, R18 ;  /* 0x00000000121372ca */ /* 0x000fe200000e0000 */
[----:B------:R-:W-:Y:S01]  /*5180*/  VIADD R5, R5, 0x1 ;  /* 0x0000000105057836 */ /* 0x000fe20000000000 */
[----:B------:R-:W-:Y:S01]  /*5190*/  ISETP.GT.AND P3, PT, R14, 0x1, PT ;  /* 0x000000010e00780c */ /* 0x000fe20003f64270 */
[----:B------:R-:W-:Y:S01]  /*51a0*/  UIADD3 UR26, UR34, 0x20, URZ ;  /* 0x00000020221a7890 */ /* 0x000fe2000fffe03f */
[----:B------:R-:W-:Y:S01]  /*51b0*/  VIADD R13, R13, 0x40 ;  /* 0x000000400d0d7836 */ /* 0x000fe20000000000 */
[----:B------:R-:W-:Y:S01]  /*51c0*/  UMOV UR14, 0x0 ;  /* 0x00000000000e7882 */ /* 0x000fe20000000000 */
[----:B------:R-:W-:Y:S01]  /*51d0*/  UMOV UR15, 0x10000000 ;  /* 0x10000000000f7882 */ /* 0x000fe20000000000 */
[----:B------:R-:W-:Y:S01]  /*51e0*/  UIADD3 UR32, UR8, 0x180, URZ ;  /* 0x0000018008207890 */ /* 0x000fe2000fffe03f */
[----:B------:R-:W-:Y:S01]  /*51f0*/  ISETP.NE.AND P1, PT, R5, 0x7, PT ;  /* 0x000000070500780c */ /* 0x000fe20003f25270 */
[----:B------:R-:W-:-:S02]  /*5200*/  UIADD3 UR24, UR8, 0x2180, URZ ;  /* 0x0000218008187890 */ /* 0x000fc4000fffe03f */
[----:B------:R-:W-:Y:S01]  /*5210*/  UIADD3 UR16, UR8, 0x1c180, URZ ;  /* 0x0001c18008107890 */ /* 0x000fe2000fffe03f */
[----:B------:R-:W-:Y:S01]  /*5220*/  SEL R7, RZ, 0x1, P1 ;  /* 0x00000001ff077807 */ /* 0x000fe20000800000 */
[----:B------:R-:W-:Y:S01]  /*5230*/  UIADD3 UR8, UR8, 0x1e180, URZ ;  /* 0x0001e18008087890 */ /* 0x000fe2000fffe03f */
[----:B------:R-:W-:Y:S01]  /*5240*/  SEL R5, R5, RZ, P1 ;  /* 0x000000ff05057207 */ /* 0x000fe20000800000 */
[----:B------:R-:W-:Y:S01]  /*5250*/  UMOV UR25, UR33 ;  /* 0x0000002100197c82 */ /* 0x000fe20008000000 */
[----:B------:R-:W-:Y:S01]  /*5260*/  UMOV UR27, UR35 ;  /* 0x00000023001b7c82 */ /* 0x000fe20008000000 */
[----:B------:R-:W-:Y:S01]  /*5270*/  UMOV UR28, UR36 ;  /* 0x00000024001c7c82 */ /* 0x000fe20008000000 */
[----:B------:R-:W-:Y:S01]  /*5280*/  UMOV UR17, UR33 ;  /* 0x0000002100117c82 */ /* 0x000fe20008000000 */
[----:B------:R-:W-:Y:S01]  /*5290*/  UMOV UR18, UR34 ;  /* 0x0000002200127c82 */ /* 0x000fe20008000000 */
[----:B------:R-:W-:Y:S01]  /*52a0*/  UMOV UR20, UR36 ;  /* 0x0000002400147c82 */ /* 0x000fe20008000000 */
[----:B------:R0:W-:Y:S01]  /*52b0*/  UTMALDG.3D [UR32], [UR6], desc[UR14] ;  /* 0x00000e20060075b4 */ /* 0x0001e20008011000 */
[----:B------:R-:W-:Y:S01]  /*52c0*/  UMOV UR9, UR33 ;  /* 0x0000002100097c82 */ /* 0x000fe20008000000 */
[----:B------:R-:W-:Y:S01]  /*52d0*/  UMOV UR11, UR19 ;  /* 0x00000013000b7c82 */ /* 0x000fe20008000000 */
[----:B------:R-:W-:Y:S01]  /*52e0*/  UMOV UR12, UR36 ;  /* 0x00000024000c7c82 */ /* 0x000fe20008000000 */
[----:B------:R-:W-:Y:S01]  /*52f0*/  UMOV UR10, UR26 ;  /* 0x0000001a000a7c82 */ /* 0x000fe20008000000 */
[----:B------:R-:W-:Y:S01]  /*5300*/  LOP3.LUT R4, R4, R7, RZ, 0x3c, !PT ;  /* 0x0000000704047212 */ /* 0x000fe200078e3cff */
[----:B------:R0:W-:Y:S01]  /*5310*/  UTMALDG.3D [UR24], [UR6], desc[UR14] ;  /* 0x00000e18060075b4 */ /* 0x0001e20008011000 */
[----:B------:R0:W-:Y:S01]  /*5320*/  UTMALDG.3D [UR16], [UR30], desc[UR14] ;  /* 0x00000e101e0075b4 */ /* 0x0001e20008011000 */
[----:B------:R0:W-:Y:S02]  /*5330*/  UTMALDG.3D [UR8], [UR30], desc[UR14] ;  /* 0x00000e081e0075b4 */ /* 0x0001e40008011000 */
[----:B0-----:R-:W-:Y:S05]  /*5340*/  @P3 BRA `(.L_x_106) ;  /* 0xfffffffc00203947 */ /* 0x001fea000383ffff */
.L_x_102:
[----:B------:R-:W-:Y:S05]  /*5350*/  BSYNC B1 ;  /* 0x0000000000017941 */ /* 0x000fea0003800000 */
.L_x_101:
[----:B------:R-:W2:Y:S01]  /*5360*/  LDL.64 R20, [R1] ;  /* 0x0000000001147983 */ /* 0x000ea20000100a00 */
[----:B------:R-:W-:Y:S01]  /*5370*/  LOP3.LUT P4, RZ, R10, 0xff, RZ, 0xc0, !PT ;  /* 0x000000ff0aff7812 */ /* 0x000fe2000788c0ff */
[----:B------:R-:W-:Y:S01]  /*5380*/  VIADD R11, R8, UR40 ;  /* 0x00000028080b7c36 */ /* 0x000fe20008000000 */
[----:B------:R-:W-:Y:S01]  /*5390*/  ULDC.64 UR6, c[0x0][0x650] ;  /* 0x0001940000067ab9 */ /* 0x000fe20000000a00 */
[----:B------:R-:W-:Y:S01]  /*53a0*/  IMAD.U32 R8, RZ, RZ, UR40 ;  /* 0x00000028ff087e24 */ /* 0x000fe2000f8e00ff */
[----:B------:R-:W-:Y:S01]  /*53b0*/  UISETP.GE.U32.AND UP0, UPT, UR40, 0x7, UPT ;  /* 0x000000072800788c */ /* 0x000fe2000bf06070 */
[C---:B------:R-:W-:Y:S01]  /*53c0*/  IMAD.WIDE.U32 R4, R11.reuse, 0x24924925, RZ ;  /* 0x249249250b047825 */ /* 0x040fe200078e00ff */
[----:B------:R-:W-:Y:S01]  /*53d0*/  ISETP.GT.U32.AND P1, PT, R11, 0x6, PT ;  /* 0x000000060b00780c */ /* 0x000fe20003f24070 */
[----:B------:R-:W-:Y:S01]  /*53e0*/  BSSY B1, `(.L_x_107) ;  /* 0x000006b000017945 */ /* 0x000fe20003800000 */
[----:B------:R-:W-:Y:S01]  /*53f0*/  PRMT R10, RZ, 0x7610, R10 ;  /* 0x00007610ff0a7816 */ /* 0x000fe2000000000a */
[----:B------:R-:W-:Y:S01]  /*5400*/  IMAD.MOV.U32 R22, RZ, RZ, -0x1 ;  /* 0xffffffffff167424 */ /* 0x000fe200078e00ff */
[----:B------:R-:W-:Y:S01]  /*5410*/  ISETP.LT.U32.AND P1, PT, R8, 0x7, P1 ;  /* 0x000000070800780c */ /* 0x000fe20000f21070 */
[----:B------:R-:W-:Y:S01]  /*5420*/  IMAD.MOV.U32 R18, RZ, RZ, -0x1 ;  /* 0xffffffffff127424 */ /* 0x000fe200078e00ff */
[----:B------:R-:W-:Y:S01]  /*5430*/  PLOP3.LUT P3, PT, PT, PT, UP0, 0x80, 0x0 ;  /* 0x000000000000781c */ /* 0x000fe20003f6f008 */
[----:B------:R-:W0:Y:S01]  /*5440*/  @P4 S2R R7, SR_CgaCtaId ;  /* 0x0000000000074919 */ /* 0x000e220000008800 */
[----:B------:R-:W-:Y:S01]  /*5450*/  SEL R4, RZ, 0x1, !P1 ;  /* 0x00000001ff047807 */ /* 0x000fe20004800000 */
[----:B------:R-:W-:Y:S01]  /*5460*/  IMAD.MOV.U32 R19, RZ, RZ, -0x1 ;  /* 0xffffffffff137424 */ /* 0x000fe200078e00ff */
[----:B------:R-:W-:-:S02]  /*5470*/  @P4 MOV R6, 0x400 ;  /* 0x0000040000064802 */ /* 0x000fc40000000f00 */
[----:B------:R-:W-:Y:S02]  /*5480*/  LOP3.LUT R3, R3, R4, RZ, 0x3c, !PT ;  /* 0x0000000403037212 */ /* 0x000fe400078e3cff */
[----:B------:R-:W-:Y:S02]  /*5490*/  PRMT R4, RZ, 0x7610, R4 ;  /* 0x00007610ff047816 */ /* 0x000fe40000000004 */
[----:B0-----:R-:W-:Y:S01]  /*54a0*/  @P4 LEA R6, R7, R6, 0x18 ;  /* 0x0000000607064211 */ /* 0x001fe200078ec0ff */
[----:B------:R-:W-:-:S03]  /*54b0*/  IMAD.IADD R7, R11, 0x1, -R5 ;  /* 0x000000010b077824 */ /* 0x000fc600078e0a05 */
[----:B------:R0:W-:Y:S02]  /*54c0*/  @P4 SYNCS.ARRIVE.TRANS64.A1T0 RZ, [R6+URZ+0xa8], RZ ;  /* 0x0000a8ff06ff49a7 */ /* 0x0001e4000810003f */
[----:B------:R-:W-:-:S04]  /*54d0*/  LEA.HI R7, R7, R5, RZ, 0x1f ;  /* 0x0000000507077211 */ /* 0x000fc800078ff8ff */
[----:B------:R-:W-:-:S04]  /*54e0*/  SHF.R.U32.HI R8, RZ, 0x2, R7 ;  /* 0x00000002ff087819 */ /* 0x000fc80000011607 */
[----:B------:R-:W-:Y:S01]  /*54f0*/  @P3 LOP3.LUT R3, R3, 0x1, R8, 0x78, !PT ;  /* 0x0000000103033812 */ /* 0x000fe200078e7808 */
[----:B------:R-:W-:Y:S01]  /*5500*/  IMAD R8, R8, -0x7, R11 ;  /* 0xfffffff908087824 */ /* 0x000fe200078e020b */
[----:B--2---:R-:W-:-:S05]  /*5510*/  IADD3 R16, P1, R16, R20, RZ ;  /* 0x0000001410107210 */ /* 0x004fca0007f3e0ff */
[----:B------:R-:W-:Y:S01]  /*5520*/  IMAD.X R17, R17, 0x1, R0, P1 ;  /* 0x0000000111117824 */ /* 0x000fe200008e0600 */
[----:B------:R-:W-:-:S04]  /*5530*/  ISETP.GE.U32.AND P1, PT, R16, UR6, PT ;  /* 0x0000000610007c0c */ /* 0x000fc8000bf26070 */
[----:B------:R-:W-:-:S13]  /*5540*/  ISETP.GE.U32.AND.EX P1, PT, R17, UR7, PT, P1 ;  /* 0x0000000711007c0c */ /* 0x000fda000bf26110 */
[----:B0-----:R-:W-:Y:S05]  /*5550*/  @P1 BRA `(.L_x_108) ;  /* 0x00000004004c1947 */ /* 0x001fea0003800000 */
[----:B------:R-:W0:Y:S01]  /*5560*/  S2R R12, SR_CTAID.X ;  /* 0x00000000000c7919 */ /* 0x000e220000002500 */
[----:B------:R-:W-:Y:S01]  /*5570*/  ULDC.64 UR6, c[0x0][0x628] ;  /* 0x00018a0000067ab9 */ /* 0x000fe20000000a00 */
[----:B------:R-:W1:Y:S01]  /*5580*/  LDC R13, c[0x0][0x144] ;  /* 0x00005100ff0d7b82 */ /* 0x000e620000000800 */
[----:B------:R-:W-:Y:S01]  /*5590*/  ISETP.NE.U32.AND P1, PT, RZ, UR6, PT ;  /* 0x00000006ff007c0c */ /* 0x000fe2000bf25070 */
[----:B------:R-:W2:Y:S01]  /*55a0*/  S2R R11, SR_CTAID.Y ;  /* 0x00000000000b7919 */ /* 0x000ea20000002600 */
[----:B------:R-:W-:Y:S01]  /*55b0*/  ULDC UR8, c[0x0][0x150] ;  /* 0x0000540000087ab9 */ /* 0x000fe20000000800 */
[----:B------:R-:W-:Y:S01]  /*55c0*/  ULDC UR9, c[0x0][0x630] ;  /* 0x00018c0000097ab9 */ /* 0x000fe20000000800 */
[----:B------:R-:W-:Y:S01]  /*55d0*/  ISETP.NE.AND.EX P1, PT, RZ, UR7, PT, P1 ;  /* 0x00000007ff007c0c */ /* 0x000fe2000bf25310 */
[----:B------:R-:W-:Y:S01]  /*55e0*/  IMAD.MOV.U32 R4, RZ, RZ, R16 ;  /* 0x000000ffff047224 */ /* 0x000fe200078e0010 */
[----:B0-----:R-:W-:-:S05]  /*55f0*/  I2FP.F32.U32 R5, R12 ;  /* 0x0000000c00057245 */ /* 0x001fca0000201000 */
[----:B------:R-:W-:Y:S01]  /*5600*/  FMUL R14, R5, UR8 ;  /* 0x00000008050e7c20 */ /* 0x000fe20008400000 */
[----:B------:R-:W-:-:S05]  /*5610*/  IMAD.MOV.U32 R5, RZ, RZ, R17 ;  /* 0x000000ffff057224 */ /* 0x000fca00078e0011 */
[----:B--2---:R-:W-:Y:S05]  /*5620*/  @!P1 BRA `(.L_x_109) ;  /* 0x0000000000289947 */ /* 0x004fea0003800000 */
[----:B------:R-:W-:Y:S02]  /*5630*/  ULDC UR8, c[0x0][0x634] ;  /* 0x00018d0000087ab9 */ /* 0x000fe40000000800 */
[----:B------:R-:W-:-:S05]  /*5640*/  IADD3 R5, P1, R16, UR8, RZ ;  /* 0x0000000810057c10 */ /* 0x000fca000ff3e0ff */
[----:B------:R-:W-:-:S04]  /*5650*/  IMAD.X R15, RZ, RZ, R17, P1 ;  /* 0x000000ffff0f7224 */ /* 0x000fc800008e0611 */
[----:B------:R-:W-:-:S04]  /*5660*/  IMAD.WIDE.U32 R6, R15, UR6, RZ ;  /* 0x000000060f067c25 */ /* 0x000fc8000f8e00ff */
[----:B------:R-:W-:-:S04]  /*5670*/  IMAD.WIDE.U32 R6, P1, R5, UR7, R6 ;  /* 0x0000000705067c25 */ /* 0x000fc8000f820006 */
[----:B------:R-:W-:-:S04]  /*5680*/  IMAD.WIDE.U32 R4, R5, UR6, RZ ;  /* 0x0000000605047c25 */ /* 0x000fc8000f8e00ff */
[----:B------:R-:W-:Y:S01]  /*5690*/  IMAD.MOV.U32 R4, RZ, RZ, R7 ;  /* 0x000000ffff047224 */ /* 0x000fe200078e0007 */
[----:B------:R-:W-:Y:S01]  /*56a0*/  IADD3 RZ, P3, R5, R6, RZ ;  /* 0x0000000605ff7210 */ /* 0x000fe20007f7e0ff */
[----:B------:R-:W-:-:S04]  /*56b0*/  IMAD.X R5, RZ, RZ, RZ, P1 ;  /* 0x000000ffff057224 */ /* 0x000fc800008e06ff */
[----:B------:R-:W-:-:S08]  /*56c0*/  IMAD.WIDE.U32.X R4, R15, UR7, R4, P3 ;  /* 0x000000070f047c25 */ /* 0x000fd000098e0404 */
.L_x_109:
[--C-:B------:R-:W-:Y:S01]  /*56d0*/  SHF.R.U64 R19, R4, UR9, R5.reuse ;  /* 0x0000000904137c19 */ /* 0x100fe20008001205 */
[----:B------:R-:W0:Y:S01]  /*56e0*/  F2I.U32.TRUNC.NTZ R14, R14 ;  /* 0x0000000e000e7305 */ /* 0x000e22000020f000 */
[----:B------:R-:W-:Y:S01]  /*56f0*/  SHF.R.U32.HI R4, RZ, UR9, R5 ;  /* 0x00000009ff047c19 */ /* 0x000fe20008011605 */
[----:B------:R-:W-:Y:S01]  /*5700*/  ULDC.64 UR6, c[0x0][0x620] ;  /* 0x0001880000067ab9 */ /* 0x000fe20000000a00 */
[----:B------:R-:W-:Y:S01]  /*5710*/  IADD3 R7, P1, RZ, -R19, RZ ;  /* 0x80000013ff077210 */ /* 0x000fe20007f3e0ff */
[----:B------:R-:W-:Y:S01]  /*5720*/  ULDC.64 UR8, c[0x0][0x640] ;  /* 0x0001900000087ab9 */ /* 0x000fe20000000a00 */
[----:B------:R-:W2:Y:S03]  /*5730*/  LDC R18, c[0x0][0x148] ;  /* 0x00005200ff127b82 */ /* 0x000ea60000000800 */
[----:B------:R-:W-:Y:S01]  /*5740*/  IMAD.X R4, RZ, RZ, ~R4, P1 ;  /* 0x000000ffff047224 */ /* 0x000fe200008e0e04 */
[----:B------:R-:W-:-:S03]  /*5750*/  ISETP.NE.U32.AND P1, PT, RZ, UR8, PT ;  /* 0x00000008ff007c0c */ /* 0x000fc6000bf25070 */
[----:B------:R-:W-:Y:S01]  /*5760*/  IMAD R6, R4, UR6, RZ ;  /* 0x0000000604067c24 */ /* 0x000fe2000f8e02ff */
[----:B------:R-:W-:Y:S01]  /*5770*/  ISETP.NE.AND.EX P1, PT, RZ, UR9, PT, P1 ;  /* 0x00000009ff007c0c */ /* 0x000fe2000bf25310 */
[----:B------:R-:W-:Y:S01]  /*5780*/  IMAD.WIDE.U32 R4, R7, UR6, R16 ;  /* 0x0000000607047c25 */ /* 0x000fe2000f8e0010 */
[----:B------:R-:W-:-:S03]  /*5790*/  ULDC UR6, c[0x0][0x618] ;  /* 0x0001860000067ab9 */ /* 0x000fc60000000800 */
[----:B------:R-:W-:Y:S01]  /*57a0*/  IMAD R7, R7, UR7, R6 ;  /* 0x0000000707077c24 */ /* 0x000fe2000f8e0206 */
[----:B------:R-:W-:Y:S01]  /*57b0*/  ULDC UR7, c[0x0][0x154] ;  /* 0x0000550000077ab9 */ /* 0x000fe20000000800 */
[----:B0-----:R-:W-:Y:S02]  /*57c0*/  IMAD.MOV R6, RZ, RZ, -R14 ;  /* 0x000000ffff067224 */ /* 0x001fe400078e0a0e */
[----:B------:R-:W-:Y:S02]  /*57d0*/  IMAD.IADD R5, R5, 0x1, R7 ;  /* 0x0000000105057824 */ /* 0x000fe400078e0207 */
[----:B-1----:R-:W-:Y:S01]  /*57e0*/  IMAD R12, R13, R6, R12 ;  /* 0x000000060d0c7224 */ /* 0x002fe200078e020c */
[----:B------:R-:W-:Y:S02]  /*57f0*/  I2FP.F32.U32 R6, R11 ;  /* 0x0000000b00067245 */ /* 0x000fe40000201000 */
[--C-:B------:R-:W-:Y:S02]  /*5800*/  SHF.R.U64 R13, R4, UR6, R5.reuse ;  /* 0x00000006040d7c19 */ /* 0x100fe40008001205 */
[----:B------:R-:W-:Y:S01]  /*5810*/  SHF.R.U32.HI R4, RZ, UR6, R5 ;  /* 0x00000006ff047c19 */ /* 0x000fe20008011605 */
[----:B------:R-:W-:Y:S01]  /*5820*/  FMUL R6, R6, UR7 ;  /* 0x0000000706067c20 */ /* 0x000fe20008400000 */
[----:B------:R-:W-:-:S02]  /*5830*/  ULDC UR6, c[0x0][0x608] ;  /* 0x0001820000067ab9 */ /* 0x000fc40000000800 */
[--C-:B------:R-:W-:Y:S01]  /*5840*/  SHF.R.U64 R15, R13, UR6, R4.reuse ;  /* 0x000000060d0f7c19 */ /* 0x100fe20008001204 */
[----:B------:R0:W1:Y:S01]  /*5850*/  F2I.U32.TRUNC.NTZ R20, R6 ;  /* 0x0000000600147305 */ /* 0x000062000020f000 */
[----:B------:R-:W-:Y:S01]  /*5860*/  SHF.R.U32.HI R4, RZ, UR6, R4 ;  /* 0x00000006ff047c19 */ /* 0x000fe20008011604 */
[----:B------:R-:W-:-:S03]  /*5870*/  ULDC UR6, c[0x0][0x658] ;  /* 0x0001960000067ab9 */ /* 0x000fc60000000800 */
[--C-:B------:R-:W-:Y:S02]  /*5880*/  SHF.R.U64 R14, R15, UR6, R4.reuse ;  /* 0x000000060f0e7c19 */ /* 0x100fe40008001204 */
[----:B------:R-:W-:-:S03]  /*5890*/  SHF.R.U32.HI R21, RZ, UR6, R4 ;  /* 0x00000006ff157c19 */ /* 0x000fc60008011604 */
[----:B------:R-:W-:Y:S02]  /*58a0*/  IMAD.MOV.U32 R4, RZ, RZ, R14 ;  /* 0x000000ffff047224 */ /* 0x000fe400078e000e */
[----:B------:R-:W-:Y:S01]  /*58b0*/  IMAD.MOV.U32 R5, RZ, RZ, R21 ;  /* 0x000000ffff057224 */ /* 0x000fe200078e0015 */
[----:B0-----:R-:W-:Y:S06]  /*58c0*/  @!P1 BRA `(.L_x_110) ;  /* 0x0000000000289947 */ /* 0x001fec0003800000 */
        /* <DEDUP_REMOVED lines=10> */
.L_x_110:
[----:B------:R-:W-:Y:S01]  /*5970*/  ISETP.NE.AND P1, PT, R2, 0x1, PT ;  /* 0x000000010200780c */ /* 0x000fe20003f25270 */
[----:B------:R-:W-:Y:S01]  /*5980*/  ULDC UR6, c[0x0][0x648] ;  /* 0x0001920000067ab9 */ /* 0x000fe20000000800 */
[----:B------:R-:W-:Y:S01]  /*5990*/  LOP3.LUT R15, R15, UR5, RZ, 0xc0, !PT ;  /* 0x000000050f0f7c12 */ /* 0x000fe2000f8ec0ff */
[----:B-1----:R-:W-:Y:S01]  /*59a0*/  IMAD.MOV R20, RZ, RZ, -R20 ;  /* 0x000000ffff147224 */ /* 0x002fe200078e0a14 */
[----:B------:R-:W-:Y:S01]  /*59b0*/  SHF.R.U64 R4, R4, UR6, R5 ;  /* 0x0000000604047c19 */ /* 0x000fe20008001205 */
[----:B------:R-:W-:Y:S01]  /*59c0*/  ULDC UR6, c[0x0][0x638] ;  /* 0x00018e0000067ab9 */ /* 0x000fe20000000800 */
[----:B------:R-:W-:Y:S01]  /*59d0*/  LOP3.LUT R13, R13, UR4, RZ, 0xc0, !PT ;  /* 0x000000040d0d7c12 */ /* 0x000fe2000f8ec0ff */
[----:B------:R-:W-:Y:S02]  /*59e0*/  ULDC UR7, c[0x0][0x610] ;  /* 0x0001840000077ab9 */ /* 0x000fe40000000800 */
[----:B------:R-:W-:Y:S02]  /*59f0*/  IMAD.MOV R5, RZ, RZ, -R4 ;  /* 0x000000ffff057224 */ /* 0x000fe400078e0a04 */
[----:B------:R-:W-:-:S02]  /*5a00*/  IMAD R15, R4, UR13, R15 ;  /* 0x0000000d040f7c24 */ /* 0x000fc4000f8e020f */
[----:B--2---:R-:W-:Y:S02]  /*5a10*/  @P1 IMAD R12, R18, R20, R11 ;  /* 0x00000014120c1224 */ /* 0x004fe400078e020b */
[----:B------:R-:W-:Y:S01]  /*5a20*/  IMAD R14, R5, UR6, R14 ;  /* 0x00000006050e7c24 */ /* 0x000fe2000f8e020e */
[----:B------:R-:W-:Y:S01]  /*5a30*/  ULDC UR6, c[0x0][0x600] ;  /* 0x0001800000067ab9 */ /* 0x000fe20000000800 */
[----:B------:R-:W-:Y:S02]  /*5a40*/  IMAD R12, R15, UR7, R12 ;  /* 0x000000070f0c7c24 */ /* 0x000fe4000f8e020c */
[----:B------:R-:W-:Y:S02]  /*5a50*/  IMAD R5, R14, UR6, R13 ;  /* 0x000000060e057c24 */ /* 0x000fe4000f8e020d */
[----:B------:R-:W-:-:S03]  /*5a60*/  IMAD.MOV.U32 R4, RZ, RZ, 0x1 ;  /* 0x00000001ff047424 */ /* 0x000fc600078e00ff */
[----:B------:R-:W-:Y:S02]  /*5a70*/  SEL R18, R5, R12, !P1 ;  /* 0x0000000c05127207 */ /* 0x000fe40004800000 */
[----:B------:R-:W-:-:S07]  /*5a80*/  SEL R22, R12, R5, !P1 ;  /* 0x000000050c167207 */ /* 0x000fce0004800000 */
.L_x_108:
[----:B------:R-:W-:Y:S05]  /*5a90*/  BSYNC B1 ;  /* 0x0000000000017941 */ /* 0x000fea0003800000 */
.L_x_107:
[----:B------:R-:W-:-:S13]  /*5aa0*/  LOP3.LUT P1, RZ, R4, 0xff, RZ, 0xc0, !PT ;  /* 0x000000ff04ff7812 */ /* 0x000fda000782c0ff */
[----:B------:R-:W-:Y:S05]  /*5ab0*/  @P1 BRA `(.L_x_111) ;  /* 0xfffffff400101947 */ /* 0x000fea000383ffff */
[----:B------:R-:W-:Y:S05]  /*5ac0*/  BSYNC B0 ;  /* 0x0000000000007941 */ /* 0x000fea0003800000 */
.L_x_99:
[----:B------:R-:W-:-:S03]  /*5ad0*/  UMOV UR6, 0xffffffff ;  /* 0xffffffff00067882 */ /* 0x000fc60000000000 */
[----:B------:R-:W-:Y:S05]  /*5ae0*/  BRA.DIV UR6, `(.L_x_112) ;  /* 0x0000000606b47947 */ /* 0x000fea000b800000 */
[----:B------:R-:W-:-:S13]  /*5af0*/  ELECT P6, URZ, PT ;  /* 0x00000000003f782f */ /* 0x000fda00038c0000 */
.L_x_131:
[----:B------:R-:W-:Y:S04]  /*5b00*/  BSSY B0, `(.L_x_113) ;  /* 0x0000046000007945 */ /* 0x000fe80003800000 */
[----:B------:R-:W-:Y:S05]  /*5b10*/  @!P6 BRA `(.L_x_114) ;  /* 0x000000040010e947 */ /* 0x000fea0003800000 */
[----:B------:R-:W-:-:S04]  /*5b20*/  LOP3.LUT R23, R23, 0x2, RZ, 0xfc, !PT ;  /* 0x0000000217177812 */ /* 0x000fc800078efcff */
[----:B------:R-:W-:-:S13]  /*5b30*/  ISETP.NE.AND P0, PT, R23, 0x3, PT ;  /* 0x000000031700780c */ /* 0x000fda0003f05270 */
[----:B------:R-:W-:Y:S05]  /*5b40*/  @!P0 BRA `(.L_x_115) ;  /* 0x0000000000048947 */ /* 0x000fea0003800000 */
[----:B------:R-:W-:Y:S01]  /*5b50*/  BPT.TRAP 0x1 ;  /* 0x000000040000795c */ /* 0x000fe20000300000 */
.L_x_115:
[----:B------:R-:W0:Y:S01]  /*5b60*/  S2R R5, SR_CgaCtaId ;  /* 0x0000000000057919 */ /* 0x000e220000008800 */
[----:B------:R-:W-:Y:S02]  /*5b70*/  MOV R0, 0x400 ;  /* 0x0000040000007802 */ /* 0x000fe40000000f00 */
[----:B------:R-:W-:Y:S02]  /*5b80*/  SHF.L.U32 R2, R3, 0x1f, RZ ;  /* 0x0000001f03027819 */ /* 0x000fe400000006ff */
[----:B0-----:R-:W-:-:S05]  /*5b90*/  LEA R5, R5, R0, 0x18 ;  /* 0x0000000005057211 */ /* 0x001fca00078ec0ff */
[----:B------:R-:W-:-:S04]  /*5ba0*/  VIADD R5, R5, 0x38 ;  /* 0x0000003805057836 */ /* 0x000fc80000000000 */
[C---:B------:R-:W-:Y:S02]  /*5bb0*/  IMAD R7, R8.reuse, 0x8, R5 ;  /* 0x0000000808077824 */ /* 0x040fe400078e0205 */
[----:B------:R-:W-:Y:S02]  /*5bc0*/  VIADD R8, R8, 0x1 ;  /* 0x0000000108087836 */ /* 0x000fe40000000000 */
[----:B------:R-:W0:Y:S03]  /*5bd0*/  SYNCS.PHASECHK.TRANS64.TRYWAIT P0, [R7+URZ], R2 ;  /* 0x00000002070075a7 */ /* 0x000e26000800017f */
[----:B------:R-:W-:-:S04]  /*5be0*/  ISETP.NE.AND P1, PT, R8, 0x7, PT ;  /* 0x000000070800780c */ /* 0x000fc80003f25270 */
[----:B------:R-:W-:Y:S02]  /*5bf0*/  SEL R0, RZ, 0x1, P1 ;  /* 0x00000001ff007807 */ /* 0x000fe40000800000 */
[----:B------:R-:W-:Y:S02]  /*5c00*/  SEL R8, R8, RZ, P1 ;  /* 0x000000ff08087207 */ /* 0x000fe40000800000 */
[----:B------:R-:W-:-:S03]  /*5c10*/  LOP3.LUT R9, R3, R0, RZ, 0x3c, !PT ;  /* 0x0000000003097212 */ /* 0x000fc600078e3cff */
[----:B------:R-:W-:Y:S01]  /*5c20*/  IMAD R6, R8, 0x8, R5 ;  /* 0x0000000808067824 */ /* 0x000fe200078e0205 */
[----:B------:R-:W-:Y:S01]  /*5c30*/  SHF.L.U32 R3, R9, 0x1f, RZ ;  /* 0x0000001f09037819 */ /* 0x000fe200000006ff */
[----:B0-----:R-:W-:Y:S06]  /*5c40*/  @!P0 BRA `(.L_x_116) ;  /* 0x00000004007c8947 */ /* 0x001fec0003800000 */
.L_x_132:
[----:B------:R-:W1:Y:S01]  /*5c50*/  SYNCS.PHASECHK.TRANS64.TRYWAIT P0, [R6+URZ], R3 ;  /* 0x00000003060075a7 */ /* 0x000e62000800017f */
[----:B------:R-:W-:-:S05]  /*5c60*/  VIADD R0, R8, 0x1 ;  /* 0x0000000108007836 */ /* 0x000fca0000000000 */
[----:B------:R-:W-:-:S04]  /*5c70*/  ISETP.NE.AND P1, PT, R0, 0x7, PT ;  /* 0x000000070000780c */ /* 0x000fc80003f25270 */
[----:B0-----:R-:W-:Y:S02]  /*5c80*/  SEL R2, RZ, 0x1, P1 ;  /* 0x00000001ff027807 */ /* 0x001fe40000800000 */
[----:B------:R-:W-:Y:S02]  /*5c90*/  SEL R0, R0, RZ, P1 ;  /* 0x000000ff00007207 */ /* 0x000fe40000800000 */
[----:B------:R-:W-:-:S03]  /*5ca0*/  LOP3.LUT R9, R9, R2, RZ, 0x3c, !PT ;  /* 0x0000000209097212 */ /* 0x000fc600078e3cff */
[----:B------:R-:W-:Y:S01]  /*5cb0*/  IMAD R7, R0, 0x8, R5 ;  /* 0x0000000800077824 */ /* 0x000fe200078e0205 */
[----:B------:R-:W-:Y:S01]  /*5cc0*/  SHF.L.U32 R4, R9, 0x1f, RZ ;  /* 0x0000001f09047819 */ /* 0x000fe200000006ff */
[----:B-1----:R-:W-:Y:S06]  /*5cd0*/  @!P0 BRA `(.L_x_117) ;  /* 0x00000004006c8947 */ /* 0x002fec0003800000 */
.L_x_133:
[----:B------:R-:W1:Y:S01]  /*5ce0*/  SYNCS.PHASECHK.TRANS64.TRYWAIT P0, [R7+URZ], R4 ;  /* 0x00000004070075a7 */ /* 0x000e62000800017f */
[----:B------:R-:W-:-:S05]  /*5cf0*/  VIADD R0, R0, 0x1 ;  /* 0x0000000100007836 */ /* 0x000fca0000000000 */
[----:B------:R-:W-:-:S04]  /*5d00*/  ISETP.NE.AND P1, PT, R0, 0x7, PT ;  /* 0x000000070000780c */ /* 0x000fc80003f25270 */
[----:B------:R-:W-:Y:S02]  /*5d10*/  SEL R2, RZ, 0x1, P1 ;  /* 0x00000001ff027807 */ /* 0x000fe40000800000 */
[----:B------:R-:W-:Y:S02]  /*5d20*/  SEL R0, R0, RZ, P1 ;  /* 0x000000ff00007207 */ /* 0x000fe40000800000 */
[----:B------:R-:W-:-:S03]  /*5d30*/  LOP3.LUT R9, R9, R2, RZ, 0x3c, !PT ;  /* 0x0000000209097212 */ /* 0x000fc600078e3cff */
[----:B0-----:R-:W-:Y:S01]  /*5d40*/  IMAD R6, R0, 0x8, R5 ;  /* 0x0000000800067824 */ /* 0x001fe200078e0205 */
[----:B------:R-:W-:Y:S01]  /*5d50*/  SHF.L.U32 R3, R9, 0x1f, RZ ;  /* 0x0000001f09037819 */ /* 0x000fe200000006ff */
[----:B-1----:R-:W-:Y:S06]  /*5d60*/  @!P0 BRA `(.L_x_118) ;  /* 0x00000004005c8947 */ /* 0x002fec0003800000 */
.L_x_134:
        /* <DEDUP_REMOVED lines=9> */
.L_x_135:
        /* <DEDUP_REMOVED lines=9> */
.L_x_136:
[----:B------:R-:W1:Y:S01]  /*5e90*/  SYNCS.PHASECHK.TRANS64.TRYWAIT P0, [R6+URZ], R3 ;  /* 0x00000003060075a7 */ /* 0x000e62000800017f */
[----:B------:R-:W-:-:S05]  /*5ea0*/  VIADD R0, R0, 0x1 ;  /* 0x0000000100007836 */ /* 0x000fca0000000000 */
[----:B------:R-:W-:-:S04]  /*5eb0*/  ISETP.NE.AND P1, PT, R0, 0x7, PT ;  /* 0x000000070000780c */ /* 0x000fc80003f25270 */
[----:B------:R-:W-:Y:S02]  /*5ec0*/  SEL R2, RZ, 0x1, P1 ;  /* 0x00000001ff027807 */ /* 0x000fe40000800000 */
[----:B------:R-:W-:Y:S02]  /*5ed0*/  SEL R0, R0, RZ, P1 ;  /* 0x000000ff00007207 */ /* 0x000fe40000800000 */
[----:B------:R-:W-:Y:S01]  /*5ee0*/  LOP3.LUT R2, R9, R2, RZ, 0x3c, !PT ;  /* 0x0000000209027212 */ /* 0x000fe200078e3cff */
[----:B-1----:R-:W-:Y:S06]  /*5ef0*/  @!P0 BRA `(.L_x_121) ;  /* 0x0000000400348947 */ /* 0x002fec0003800000 */
.L_x_137:
[----:B------:R-:W-:Y:S01]  /*5f00*/  IMAD R5, R0, 0x8, R5 ;  /* 0x0000000800057824 */ /* 0x000fe200078e0205 */
[----:B------:R-:W-:-:S07]  /*5f10*/  SHF.L.U32 R0, R2, 0x1f, RZ ;  /* 0x0000001f02007819 */ /* 0x000fce00000006ff */
.L_x_122:
[----:B--2---:R2:W3:Y:S02]  /*5f20*/  SYNCS.PHASECHK.TRANS64.TRYWAIT P0, [R5+URZ], R0 ;  /* 0x00000000050075a7 */ /* 0x0044e4000800017f */
[----:B---3--:R-:W-:Y:S05]  /*5f30*/  @!P0 NANOSLEEP.SYNCS 0x989680 ;  /* 0x009896800000895d */ /* 0x008fea0003900000 */
[----:B------:R-:W3:Y:S02]  /*5f40*/  @!P0 SYNCS.PHASECHK.TRANS64 P0, [R5+URZ], R0 ;  /* 0x00000000050085a7 */ /* 0x000ee4000800007f */
[----:B---3--:R-:W-:Y:S05]  /*5f50*/  @!P0 BRA `(.L_x_122) ;  /* 0xfffffffc00f08947 */ /* 0x008fea000383ffff */
.L_x_114:
[----:B------:R-:W-:Y:S05]  /*5f60*/  BSYNC B0 ;  /* 0x0000000000007941 */ /* 0x000fea0003800000 */
.L_x_113:
[----:B------:R-:W-:Y:S05]  /*5f70*/  EXIT ;  /* 0x000000000000794d */ /* 0x000fea0003800000 */
.L_x_15:
[----:B0-----:R-:W-:-:S04]  /*5f80*/  IMAD.U32 R3, RZ, RZ, UR43 ;  /* 0x0000002bff037e24 */ /* 0x001fc8000f8e00ff */
[----:B------:R0:W1:Y:S03]  /*5f90*/  SYNCS.PHASECHK.TRANS64.TRYWAIT P0, [R3+URZ+-0x8], R0 ;  /* 0xfffff800030075a7 */ /* 0x000066000800017f */
[----:B-1----:R-:W-:Y:S05]  /*5fa0*/  @!P0 NANOSLEEP.SYNCS 0x989680 ;  /* 0x009896800000895d */ /* 0x002fea0003900000 */
[----:B------:R-:W1:Y:S02]  /*5fb0*/  @!P0 SYNCS.PHASECHK.TRANS64 P0, [R3+URZ+-0x8], R0 ;  /* 0xfffff800030085a7 */ /* 0x000e64000800007f */
[----:B-1----:R-:W-:Y:S05]  /*5fc0*/  @!P0 BRA `(.L_x_15) ;  /* 0xfffffffc00ec8947 */ /* 0x002fea000383ffff */
[----:B------:R-:W-:Y:S05]  /*5fd0*/  BRA `(.L_x_123) ;  /* 0xffffffb4009c7947 */ /* 0x000fea000383ffff */
.L_x_20:
[----:B-1----:R1:W2:Y:S02]  /*5fe0*/  SYNCS.PHASECHK.TRANS64.TRYWAIT P1, [R3+URZ], R0 ;  /* 0x00000000030075a7 */ /* 0x0022a4000802017f */
[----:B--2---:R-:W-:Y:S05]  /*5ff0*/  @!P1 NANOSLEEP.SYNCS 0x989680 ;  /* 0x009896800000995d */ /* 0x004fea0003900000 */
[----:B------:R-:W2:Y:S02]  /*6000*/  @!P1 SYNCS.PHASECHK.TRANS64 P1, [R3+URZ], R0 ;  /* 0x00000000030095a7 */ /* 0x000ea4000802007f */
[----:B--2---:R-:W-:Y:S05]  /*6010*/  @!P1 BRA `(.L_x_20) ;  /* 0xfffffffc00f09947 */ /* 0x004fea000383ffff */
[----:B------:R-:W-:Y:S05]  /*6020*/  BRA `(.L_x_19) ;  /* 0xffffffb800087947 */ /* 0x000fea000383ffff */
.L_x_25:
[----:B-1----:R-:W-:-:S04]  /*6030*/  IMAD.U32 R4, RZ, RZ, UR4 ;  /* 0x00000004ff047e24 */ /* 0x002fc8000f8e00ff */
[----:B------:R1:W2:Y:S03]  /*6040*/  SYNCS.PHASECHK.TRANS64.TRYWAIT P1, [R4+URZ], R3 ;  /* 0x00000003040075a7 */ /* 0x0002a6000802017f */
[----:B--2---:R-:W-:Y:S05]  /*6050*/  @!P1 NANOSLEEP.SYNCS 0x989680 ;  /* 0x009896800000995d */ /* 0x004fea0003900000 */
[----:B------:R-:W2:Y:S02]  /*6060*/  @!P1 SYNCS.PHASECHK.TRANS64 P1, [R4+URZ], R3 ;  /* 0x00000003040095a7 */ /* 0x000ea4000802007f */
[----:B--2---:R-:W-:Y:S05]  /*6070*/  @!P1 BRA `(.L_x_25) ;  /* 0xfffffffc00ec9947 */ /* 0x004fea000383ffff */
[----:B------:R-:W-:Y:S05]  /*6080*/  BRA `(.L_x_24) ;  /* 0xffffffbc00307947 */ /* 0x000fea000383ffff */
.L_x_31:
[----:B0-----:R-:W-:-:S04]  /*6090*/  IMAD.U32 R3, RZ, RZ, UR43 ;  /* 0x0000002bff037e24 */ /* 0x001fc8000f8e00ff */
[----:B------:R0:W1:Y:S03]  /*60a0*/  SYNCS.PHASECHK.TRANS64.TRYWAIT P0, [R3+URZ+0x8], R0 ;  /* 0x00000800030075a7 */ /* 0x000066000800017f */
[----:B-1----:R-:W-:Y:S05]  /*60b0*/  @!P0 NANOSLEEP.SYNCS 0x989680 ;  /* 0x009896800000895d */ /* 0x002fea0003900000 */
[----:B------:R-:W1:Y:S02]  /*60c0*/  @!P0 SYNCS.PHASECHK.TRANS64 P0, [R3+URZ+0x8], R0 ;  /* 0x00000800030085a7 */ /* 0x000e64000800007f */
[----:B-1----:R-:W-:Y:S05]  /*60d0*/  @!P0 BRA `(.L_x_31) ;  /* 0xfffffffc00ec8947 */ /* 0x002fea000383ffff */
[----:B------:R-:W-:Y:S05]  /*60e0*/  BRA `(.L_x_124) ;  /* 0xffffffc000dc7947 */ /* 0x000fea000383ffff */
.L_x_100:
[----:B------:R-:W-:Y:S01]  /*60f0*/  BSSY B1, `(.L_x_125) ;  /* 0x0000006000017945 */ /* 0x000fe20003800000 */
[----:B------:R-:W-:-:S07]  /*6100*/  IMAD.MOV.U32 R15, RZ, RZ, -0x1 ;  /* 0xffffffffff0f7424 */ /* 0x000fce00078e00ff */
[----:B-----5:R-:W-:Y:S05]  /*6110*/  WARPSYNC.COLLECTIVE R15, `(.L_x_126) ;  /* 0x000000000f0c7348 */ /* 0x020fea0003c00000 */
[----:B------:R-:W-:Y:S02]  /*6120*/  ELECT P6, UR62, PT ;  /* 0x00000000003e782f */ /* 0x000fe400038c0000 */
[----:B------:R-:W-:Y:S01]  /*6130*/  MOV R14, UR62 ;  /* 0x0000003e000e7c02 */ /* 0x000fe20008000f00 */
[----:B-----5:R-:W-:Y:S10]  /*6140*/  ENDCOLLECTIVE ;  /* 0x000000000000791b */ /* 0x020ff40003800000 */
.L_x_126:
[----:B------:R-:W-:Y:S05]  /*6150*/  BSYNC B1 ;  /* 0x0000000000017941 */ /* 0x000fea0003800000 */
.L_x_125:
[----:B------:R-:W-:Y:S05]  /*6160*/  BRA `(.L_x_127) ;  /* 0xffffffec00707947 */ /* 0x000fea000383ffff */
.L_x_103:
[----:B-1----:R1:W2:Y:S02]  /*6170*/  SYNCS.PHASECHK.TRANS64.TRYWAIT P1, [R11+URZ+0x38], R6 ;  /* 0x000038060b0075a7 */ /* 0x0022a4000802017f */
[----:B--2---:R-:W-:Y:S05]  /*6180*/  @!P1 NANOSLEEP.SYNCS 0x989680 ;  /* 0x009896800000995d */ /* 0x004fea0003900000 */
[----:B------:R-:W2:Y:S02]  /*6190*/  @!P1 SYNCS.PHASECHK.TRANS64 P1, [R11+URZ+0x38], R6 ;  /* 0x000038060b0095a7 */ /* 0x000ea4000802007f */
[----:B--2---:R-:W-:Y:S05]  /*61a0*/  @!P1 BRA `(.L_x_103) ;  /* 0xfffffffc00f09947 */ /* 0x004fea000383ffff */
[----:B------:R-:W-:Y:S05]  /*61b0*/  BRA `(.L_x_128) ;  /* 0xffffffec00a47947 */ /* 0x000fea000383ffff */
.L_x_112:
[----:B------:R-:W-:Y:S01]  /*61c0*/  BSSY B0, `(.L_x_129) ;  /* 0x0000006000007945 */ /* 0x000fe20003800000 */
[----:B------:R-:W-:-:S07]  /*61d0*/  IMAD.MOV.U32 R15, RZ, RZ, -0x1 ;  /* 0xffffffffff0f7424 */ /* 0x000fce00078e00ff */
[----:B-----5:R-:W-:Y:S05]  /*61e0*/  WARPSYNC.COLLECTIVE R15, `(.L_x_130) ;  /* 0x000000000f0c7348 */ /* 0x020fea0003c00000 */
[----:B------:R-:W-:Y:S02]  /*61f0*/  ELECT P6, UR62, PT ;  /* 0x00000000003e782f */ /* 0x000fe400038c0000 */
[----:B------:R-:W-:Y:S01]  /*6200*/  MOV R14, UR62 ;  /* 0x0000003e000e7c02 */ /* 0x000fe20008000f00 */
[----:B-----5:R-:W-:Y:S10]  /*6210*/  ENDCOLLECTIVE ;  /* 0x000000000000791b */ /* 0x020ff40003800000 */
.L_x_130:
[----:B------:R-:W-:Y:S05]  /*6220*/  BSYNC B0 ;  /* 0x0000000000007941 */ /* 0x000fea0003800000 */
.L_x_129:
[----:B------:R-:W-:Y:S05]  /*6230*/  BRA `(.L_x_131) ;  /* 0xfffffff800307947 */ /* 0x000fea000383ffff */
.L_x_116:
[----:B0-----:R0:W1:Y:S02]  /*6240*/  SYNCS.PHASECHK.TRANS64.TRYWAIT P0, [R7+URZ], R2 ;  /* 0x00000002070075a7 */ /* 0x001064000800017f */
[----:B-1----:R-:W-:Y:S05]  /*6250*/  @!P0 NANOSLEEP.SYNCS 0x989680 ;  /* 0x009896800000895d */ /* 0x002fea0003900000 */
[----:B------:R-:W1:Y:S02]  /*6260*/  @!P0 SYNCS.PHASECHK.TRANS64 P0, [R7+URZ], R2 ;  /* 0x00000002070085a7 */ /* 0x000e64000800007f */
[----:B-1----:R-:W-:Y:S05]  /*6270*/  @!P0 BRA `(.L_x_116) ;  /* 0xfffffffc00f08947 */ /* 0x002fea000383ffff */
[----:B------:R-:W-:Y:S05]  /*6280*/  BRA `(.L_x_132) ;  /* 0xfffffff800707947 */ /* 0x000fea000383ffff */
.L_x_117:
[----:B0-----:R0:W1:Y:S02]  /*6290*/  SYNCS.PHASECHK.TRANS64.TRYWAIT P0, [R6+URZ], R3 ;  /* 0x00000003060075a7 */ /* 0x001064000800017f */
[----:B-1----:R-:W-:Y:S05]  /*62a0*/  @!P0 NANOSLEEP.SYNCS 0x989680 ;  /* 0x009896800000895d */ /* 0x002fea0003900000 */
[----:B------:R-:W1:Y:S02]  /*62b0*/  @!P0 SYNCS.PHASECHK.TRANS64 P0, [R6+URZ], R3 ;  /* 0x00000003060085a7 */ /* 0x000e64000800007f */
[----:B-1----:R-:W-:Y:S05]  /*62c0*/  @!P0 BRA `(.L_x_117) ;  /* 0xfffffffc00f08947 */ /* 0x002fea000383ffff */
[----:B------:R-:W-:Y:S05]  /*62d0*/  BRA `(.L_x_133) ;  /* 0xfffffff800807947 */ /* 0x000fea000383ffff */
.L_x_118:
[----:B0-----:R0:W1:Y:S02]  /*62e0*/  SYNCS.PHASECHK.TRANS64.TRYWAIT P0, [R7+URZ], R4 ;  /* 0x00000004070075a7 */ /* 0x001064000800017f */
[----:B-1----:R-:W-:Y:S05]  /*62f0*/  @!P0 NANOSLEEP.SYNCS 0x989680 ;  /* 0x009896800000895d */ /* 0x002fea0003900000 */
[----:B------:R-:W1:Y:S02]  /*6300*/  @!P0 SYNCS.PHASECHK.TRANS64 P0, [R7+URZ], R4 ;  /* 0x00000004070085a7 */ /* 0x000e64000800007f */
[----:B-1----:R-:W-:Y:S05]  /*6310*/  @!P0 BRA `(.L_x_118) ;  /* 0xfffffffc00f08947 */ /* 0x002fea000383ffff */
[----:B------:R-:W-:Y:S05]  /*6320*/  BRA `(.L_x_134) ;  /* 0xfffffff800907947 */ /* 0x000fea000383ffff */
.L_x_119:
[----:B0-----:R0:W1:Y:S02]  /*6330*/  SYNCS.PHASECHK.TRANS64.TRYWAIT P0, [R6+URZ], R3 ;  /* 0x00000003060075a7 */ /* 0x001064000800017f */
[----:B-1----:R-:W-:Y:S05]  /*6340*/  @!P0 NANOSLEEP.SYNCS 0x989680 ;  /* 0x009896800000895d */ /* 0x002fea0003900000 */
[----:B------:R-:W1:Y:S02]  /*6350*/  @!P0 SYNCS.PHASECHK.TRANS64 P0, [R6+URZ], R3 ;  /* 0x00000003060085a7 */ /* 0x000e64000800007f */
[----:B-1----:R-:W-:Y:S05]  /*6360*/  @!P0 BRA `(.L_x_119) ;  /* 0xfffffffc00f08947 */ /* 0x002fea000383ffff */
[----:B------:R-:W-:Y:S05]  /*6370*/  BRA `(.L_x_135) ;  /* 0xfffffff800a07947 */ /* 0x000fea000383ffff */
.L_x_120:
[----:B0-----:R0:W1:Y:S02]  /*6380*/  SYNCS.PHASECHK.TRANS64.TRYWAIT P0, [R7+URZ], R4 ;  /* 0x00000004070075a7 */ /* 0x001064000800017f */
[----:B-1----:R-:W-:Y:S05]  /*6390*/  @!P0 NANOSLEEP.SYNCS 0x989680 ;  /* 0x009896800000895d */ /* 0x002fea0003900000 */
[----:B------:R-:W1:Y:S02]  /*63a0*/  @!P0 SYNCS.PHASECHK.TRANS64 P0, [R7+URZ], R4 ;  /* 0x00000004070085a7 */ /* 0x000e64000800007f */
[----:B-1----:R-:W-:Y:S05]  /*63b0*/  @!P0 BRA `(.L_x_120) ;  /* 0xfffffffc00f08947 */ /* 0x002fea000383ffff */
[----:B------:R-:W-:Y:S05]  /*63c0*/  BRA `(.L_x_136) ;  /* 0xfffffff800b07947 */ /* 0x000fea000383ffff */
.L_x_121:
[----:B-1----:R1:W2:Y:S02]  /*63d0*/  SYNCS.PHASECHK.TRANS64.TRYWAIT P0, [R6+URZ], R3 ;  /* 0x00000003060075a7 */ /* 0x0022a4000800017f */
[----:B--2---:R-:W-:Y:S05]  /*63e0*/  @!P0 NANOSLEEP.SYNCS 0x989680 ;  /* 0x009896800000895d */ /* 0x004fea0003900000 */
[----:B------:R-:W2:Y:S02]  /*63f0*/  @!P0 SYNCS.PHASECHK.TRANS64 P0, [R6+URZ], R3 ;  /* 0x00000003060085a7 */ /* 0x000ea4000800007f */
[----:B--2---:R-:W-:Y:S05]  /*6400*/  @!P0 BRA `(.L_x_121) ;  /* 0xfffffffc00f08947 */ /* 0x004fea000383ffff */
[----:B------:R-:W-:Y:S05]  /*6410*/  BRA `(.L_x_137) ;  /* 0xfffffff800b87947 */ /* 0x000fea000383ffff */
.L_x_138:
[----:B------:R-:W-:-:S00]  /*6420*/  BRA `(.L_x_138) ;  /* 0xfffffffc00fc7947 */ /* 0x000fc0000383ffff */
[----:B------:R-:W-:-:S00]  /*6430*/  NOP ;  /* 0x0000000000007918 */ /* 0x000fc00000000000 */
        /* <DEDUP_REMOVED lines=12> */
.L_x_139:


//--------------------- .nv.global.init           --------------------------
	.section	.nv.global.init,"aw",@progbits
.nv.global.init:
	.type		$str$22,@object
	.size		$str$22,($str$23 - $str$22)
$str$22:
        /*0000*/ 	.byte	0x6b, 0x5f, 0x74, 0x69, 0x6c, 0x65, 0x5f, 0x63, 0x6f, 0x75, 0x6e, 0x74, 0x20, 0x3e, 0x3d, 0x20
        /*0010*/ 	.byte	0x31, 0x00
	.type		$str$23,@object
	.size		$str$23,(__unnamed_1 - $str$23)
$str$23:
        /*0012*/ 	.byte	0x2f, 0x74, 0x6d, 0x70, 0x2f, 0x63, 0x75, 0x74, 0x6c, 0x61, 0x73, 0x73, 0x5f, 0x73, 0x77, 0x65
        /*0022*/ 	.byte	0x65, 0x70, 0x5f, 0x73, 0x72, 0x63, 0x2f, 0x69, 0x6e, 0x63, 0x6c, 0x75, 0x64, 0x65, 0x2f, 0x63
        /*0032*/ 	.byte	0x75, 0x74, 0x6c, 0x61, 0x73, 0x73, 0x2f, 0x67, 0x65, 0x6d, 0x6d, 0x2f, 0x63, 0x6f, 0x6c, 0x6c
        /*0042*/ 	.byte	0x65, 0x63, 0x74, 0x69, 0x76, 0x65, 0x2f, 0x73, 0x6d, 0x39, 0x30, 0x5f, 0x6d, 0x6d, 0x61, 0x5f
        /*0052*/ 	.byte	0x74, 0x6d, 0x61, 0x5f, 0x67, 0x6d, 0x6d, 0x61, 0x5f, 0x73, 0x73, 0x5f, 0x77, 0x61, 0x72, 0x70
        /*0062*/ 	.byte	0x73, 0x70, 0x65, 0x63, 0x69, 0x61, 0x6c, 0x69, 0x7a, 0x65, 0x64, 0x2e, 0x68, 0x70, 0x70, 0x00
	.type		__unnamed_1,@object
	.size		__unnamed_1,(.L_0 - __unnamed_1)
__unnamed_1:
        /*0072*/ 	.byte	0x76, 0x6f, 0x69, 0x64, 0x20, 0x63, 0x75, 0x74, 0x6c, 0x61, 0x73, 0x73, 0x3a, 0x3a, 0x67, 0x65
        /* <DEDUP_REMOVED lines=176> */
        /*0b82*/ 	.byte	0x65, 0x6e, 0x74, 0x69, 0x74, 0x79, 0x5d, 0x00
.L_0:


//--------------------- .nv.shared._ZN7cutlass13device_kernelINS_4gemm6kernel13GemmUniversalIN4cute5tupleIJiiiiEEENS1_10collective13CollectiveMmaINS1_34MainloopSm90TmaGmmaWarpSpecializedILi7ENS5_IJNS4_1CILi1EEESB_SB_EEENS1_32KernelTmaWarpSpecializedPingpongEEENS5_IJNSA_ILi64EEESF_SF_EEENS_10tfloat32_tENS5_IJlSB_lEEESH_SI_NS4_8TiledMMAINS4_8MMA_AtomIJNS4_4SM904GMMA29MMA_64x64x8_F32TF32TF32_SS_TNILNSM_7ScaleInE1ELSO_1EEEEEENS4_6LayoutISC_NS5_IJNSA_ILi0EEESS_SS_EEEEENS5_IJNS4_10UnderscoreESV_SV_EEEEENS4_13SM90_TMA_LOADENS4_14ComposedLayoutINS4_7SwizzleILi3ELi4ELi3EEENS4_18smem_ptr_flag_bitsILi32EEENSR_INS5_IJNSA_ILi8EEENSA_ILi32EEEEEENS5_IJS15_SB_EEEEEEEvNS4_8identityESY_S19_vS1A_EENS_8epilogue10collective6detail29Sm90TmaWarpSpecializedAdapterINS1D_15DefaultEpilogueISH_SI_SI_NS1C_6thread17LinearCombinationISH_Li1EffLNS1H_9ScaleType4KindE0ELNS_15FloatRoundStyleE2ESH_EENS1_15EpilogueDefaultEEEEEvvEEEEvNT_6ParamsE --------------------------
	.section	.nv.shared._ZN7cutlass13device_kernelINS_4gemm6kernel13GemmUniversalIN4cute5tupleIJiiiiEEENS1_10collective13CollectiveMmaINS1_34MainloopSm90TmaGmmaWarpSpecializedILi7ENS5_IJNS4_1CILi1EEESB_SB_EEENS1_32KernelTmaWarpSpecializedPingpongEEENS5_IJNSA_ILi64EEESF_SF_EEENS_10tfloat32_tENS5_IJlSB_lEEESH_SI_NS4_8TiledMMAINS4_8MMA_AtomIJNS4_4SM904GMMA29MMA_64x64x8_F32TF32TF32_SS_TNILNSM_7ScaleInE1ELSO_1EEEEEENS4_6LayoutISC_NS5_IJNSA_ILi0EEESS_SS_EEEEENS5_IJNS4_10UnderscoreESV_SV_EEEEENS4_13SM90_TMA_LOADENS4_14ComposedLayoutINS4_7SwizzleILi3ELi4ELi3EEENS4_18smem_ptr_flag_bitsILi32EEENSR_INS5_IJNSA_ILi8EEENSA_ILi32EEEEEENS5_IJS15_SB_EEEEEEEvNS4_8identityESY_S19_vS1A_EENS_8epilogue10collective6detail29Sm90TmaWarpSpecializedAdapterINS1D_15DefaultEpilogueISH_SI_SI_NS1C_6thread17LinearCombinationISH_Li1EffLNS1H_9ScaleType4KindE0ELNS_15FloatRoundStyleE2ESH_EENS1_15EpilogueDefaultEEEEEvvEEEEvNT_6ParamsE,"aw",@nobits
	.sectionflags	@""
	.align	16
	.zero		1024


//--------------------- .nv.shared.reserved.0     --------------------------
	.section	.nv.shared.reserved.0,"aw",@nobits
	.weak		__nv_reservedSMEM_offset_0_alias
	.size		__nv_reservedSMEM_offset_0_alias, 0, 0
	.other		__nv_reservedSMEM_offset_0_alias,@"STO_CUDA_RESERVED_SHARED STV_DEFAULT"
__nv_reservedSMEM_offset_0_alias:
	.zero		0


//--------------------- .nv.global                --------------------------
	.section	.nv.global,"aw",@nobits
.nv.global:
	.type		_ZN40_INTERNAL_a966e428_4_k_cu_a1682715_262854cute1_E,@object
	.size		_ZN40_INTERNAL_a966e428_4_k_cu_a1682715_262854cute1_E,(_ZN40_INTERNAL_a966e428_4_k_cu_a1682715_262854cuda3std3__45__cpo6cbeginE - _ZN40_INTERNAL_a966e428_4_k_cu_a1682715_262854cute1_E)
_ZN40_INTERNAL_a966e428_4_k_cu_a1682715_262854cute1_E:
	.zero		1
	.type		_ZN40_INTERNAL_a966e428_4_k_cu_a1682715_262854cuda3std3__45__cpo6cbeginE,@object
	.size		_ZN40_INTERNAL_a966e428_4_k_cu_a1682715_262854cuda3std3__45__cpo6cbeginE,(_ZN40_INTERNAL_a966e428_4_k_cu_a1682715_262854cuda3std3__48in_placeE - _ZN40_INTERNAL_a966e428_4_k_cu_a1682715_262854cuda3std3__45__cpo6cbeginE)
_ZN40_INTERNAL_a966e428_4_k_cu_a1682715_262854cuda3std3__45__cpo6cbeginE:
	.zero		1
	.type		_ZN40_INTERNAL_a966e428_4_k_cu_a1682715_262854cuda3std3__48in_placeE,@object
	.size		_ZN40_INTERNAL_a966e428_4_k_cu_a1682715_262854cuda3std3__48in_placeE,(_ZN40_INTERNAL_a966e428_4_k_cu_a1682715_262854cuda3std6ranges3__45__cpo9iter_moveE - _ZN40_INTERNAL_a966e428_4_k_cu_a1682715_262854cuda3std3__48in_placeE)
_ZN40_INTERNAL_a966e428_4_k_cu_a1682715_262854cuda3std3__48in_placeE:
	.zero		1
	.type		_ZN40_INTERNAL_a966e428_4_k_cu_a1682715_262854cuda3std6ranges3__45__cpo9iter_moveE,@object
	.size		_ZN40_INTERNAL_a966e428_4_k_cu_a1682715_262854cuda3std6ranges3__45__cpo9iter_moveE,(_ZN40_INTERNAL_a966e428_4_k_cu_a1682715_262854cuda3std3__45__cpo5beginE - _ZN40_INTERNAL_a966e428_4_k_cu_a1682715_262854cuda3std6ranges3__45__cpo9iter_moveE)
_ZN40_INTERNAL_a966e428_4_k_cu_a1682715_262854cuda3std6ranges3__45__cpo9iter_moveE:
	.zero		1
	.type		_ZN40_INTERNAL_a966e428_4_k_cu_a1682715_262854cuda3std3__45__cpo5beginE,@object
	.size		_ZN40_INTERNAL_a966e428_4_k_cu_a1682715_262854cuda3std3__45__cpo5beginE,(_ZN40_INTERNAL_a966e428_4_k_cu_a1682715_262854cuda3std3__442_GLOBAL__N__a966e428_4_k_cu_a1682715_262856ignoreE - _ZN40_INTERNAL_a966e428_4_k_cu_a1682715_262854cuda3std3__45__cpo5beginE)
_ZN40_INTERNAL_a966e428_4_k_cu_a1682715_262854cuda3std3__45__cpo5beginE:
	.zero		1
	.type		_ZN40_INTERNAL_a966e428_4_k_cu_a1682715_262854cuda3std3__442_GLOBAL__N__a966e428_4_k_cu_a1682715_262856ignoreE,@object
	.size		_ZN40_INTERNAL_a966e428_4_k_cu_a1682715_262854cuda3std3__442_GLOBAL__N__a966e428_4_k_cu_a1682715_262856ignoreE,(_ZN40_INTERNAL_a966e428_4_k_cu_a1682715_262854cute7productE - _ZN40_INTERNAL_a966e428_4_k_cu_a1682715_262854cuda3std3__442_GLOBAL__N__a966e428_4_k_cu_a1682715_262856ignoreE)
_ZN40_INTERNAL_a966e428_4_k_cu_a1682715_262854cuda3std3__442_GLOBAL__N__a966e428_4_k_cu_a1682715_262856ignoreE:
	.zero		1
	.type		_ZN40_INTERNAL_a966e428_4_k_cu_a1682715_262854cute7productE,@object
	.size		_ZN40_INTERNAL_a966e428_4_k_cu_a1682715_262854cute7productE,(_ZN40_INTERNAL_a966e428_4_k_cu_a1682715_262854cuda3std3__45__cpo3endE - _ZN40_INTERNAL_a966e428_4_k_cu_a1682715_262854cute7productE)
_ZN40_INTERNAL_a966e428_4_k_cu_a1682715_262854cute7productE:
	.zero		1
	.type		_ZN40_INTERNAL_a966e428_4_k_cu_a1682715_262854cuda3std3__45__cpo3endE,@object
	.size		_ZN40_INTERNAL_a966e428_4_k_cu_a1682715_262854cuda3std3__45__cpo3endE,(_ZN40_INTERNAL_a966e428_4_k_cu_a1682715_262854cuda3std3__419piecewise_constructE - _ZN40_INTERNAL_a966e428_4_k_cu_a1682715_262854cuda3std3__45__cpo3endE)
_ZN40_INTERNAL_a966e428_4_k_cu_a1682715_262854cuda3std3__45__cpo3endE:
	.zero		1
	.type		_ZN40_INTERNAL_a966e428_4_k_cu_a1682715_262854cuda3std3__419piecewise_constructE,@object
	.size		_ZN40_INTERNAL_a966e428_4_k_cu_a1682715_262854cuda3std3__419piecewise_constructE,(_ZN40_INTERNAL_a966e428_4_k_cu_a1682715_262854cuda3std3__45__cpo4cendE - _ZN40_INTERNAL_a966e428_4_k_cu_a1682715_262854cuda3std3__419piecewise_constructE)
_ZN40_INTERNAL_a966e428_4_k_cu_a1682715_262854cuda3std3__419piecewise_constructE:
	.zero		1
	.type		_ZN40_INTERNAL_a966e428_4_k_cu_a1682715_262854cuda3std3__45__cpo4cendE,@object
	.size		_ZN40_INTERNAL_a966e428_4_k_cu_a1682715_262854cuda3std3__45__cpo4cendE,(_ZN40_INTERNAL_a966e428_4_k_cu_a1682715_262854cuda3std6ranges3__45__cpo4swapE - _ZN40_INTERNAL_a966e428_4_k_cu_a1682715_262854cuda3std3__45__cpo4cendE)
_ZN40_INTERNAL_a966e428_4_k_cu_a1682715_262854cuda3std3__45__cpo4cendE:
	.zero		1
	.type		_ZN40_INTERNAL_a966e428_4_k_cu_a1682715_262854cuda3std6ranges3__45__cpo4swapE,@object
	.size		_ZN40_INTERNAL_a966e428_4_k_cu_a1682715_262854cuda3std6ranges3__45__cpo4swapE,(.L_8 - _ZN40_INTERNAL_a966e428_4_k_cu_a1682715_262854cuda3std6ranges3__45__cpo4swapE)
_ZN40_INTERNAL_a966e428_4_k_cu_a1682715_262854cuda3std6ranges3__45__cpo4swapE:
	.zero		1
.L_8:


//--------------------- .nv.constant0._ZN7cutlass13device_kernelINS_4gemm6kernel13GemmUniversalIN4cute5tupleIJiiiiEEENS1_10collective13CollectiveMmaINS1_34MainloopSm90TmaGmmaWarpSpecializedILi7ENS5_IJNS4_1CILi1EEESB_SB_EEENS1_32KernelTmaWarpSpecializedPingpongEEENS5_IJNSA_ILi64EEESF_SF_EEENS_10tfloat32_tENS5_IJlSB_lEEESH_SI_NS4_8TiledMMAINS4_8MMA_AtomIJNS4_4SM904GMMA29MMA_64x64x8_F32TF32TF32_SS_TNILNSM_7ScaleInE1ELSO_1EEEEEENS4_6LayoutISC_NS5_IJNSA_ILi0EEESS_SS_EEEEENS5_IJNS4_10UnderscoreESV_SV_EEEEENS4_13SM90_TMA_LOADENS4_14ComposedLayoutINS4_7SwizzleILi3ELi4ELi3EEENS4_18smem_ptr_flag_bitsILi32EEENSR_INS5_IJNSA_ILi8EEENSA_ILi32EEEEEENS5_IJS15_SB_EEEEEEEvNS4_8identityESY_S19_vS1A_EENS_8epilogue10collective6detail29Sm90TmaWarpSpecializedAdapterINS1D_15DefaultEpilogueISH_SI_SI_NS1C_6thread17LinearCombinationISH_Li1EffLNS1H_9ScaleType4KindE0ELNS_15FloatRoundStyleE2ESH_EENS1_15EpilogueDefaultEEEEEvvEEEEvNT_6ParamsE --------------------------
	.section	.nv.constant0._ZN7cutlass13device_kernelINS_4gemm6kernel13GemmUniversalIN4cute5tupleIJiiiiEEENS1_10collective13CollectiveMmaINS1_34MainloopSm90TmaGmmaWarpSpecializedILi7ENS5_IJNS4_1CILi1EEESB_SB_EEENS1_32KernelTmaWarpSpecializedPingpongEEENS5_IJNSA_ILi64EEESF_SF_EEENS_10tfloat32_tENS5_IJlSB_lEEESH_SI_NS4_8TiledMMAINS4_8MMA_AtomIJNS4_4SM904GMMA29MMA_64x64x8_F32TF32TF32_SS_TNILNSM_7ScaleInE1ELSO_1EEEEEENS4_6LayoutISC_NS5_IJNSA_ILi0EEESS_SS_EEEEENS5_IJNS4_10UnderscoreESV_SV_EEEEENS4_13SM90_TMA_LOADENS4_14ComposedLayoutINS4_7SwizzleILi3ELi4ELi3EEENS4_18smem_ptr_flag_bitsILi32EEENSR_INS5_IJNSA_ILi8EEENSA_ILi32EEEEEENS5_IJS15_SB_EEEEEEEvNS4_8identityESY_S19_vS1A_EENS_8epilogue10collective6detail29Sm90TmaWarpSpecializedAdapterINS1D_15DefaultEpilogueISH_SI_SI_NS1C_6thread17LinearCombinationISH_Li1EffLNS1H_9ScaleType4KindE0ELNS_15FloatRoundStyleE2ESH_EENS1_15EpilogueDefaultEEEEEvvEEEEvNT_6ParamsE,"a",@progbits
	.sectionflags	@""
	.align	4
.nv.constant0._ZN7cutlass13device_kernelINS_4gemm6kernel13GemmUniversalIN4cute5tupleIJiiiiEEENS1_10collective13CollectiveMmaINS1_34MainloopSm90TmaGmmaWarpSpecializedILi7ENS5_IJNS4_1CILi1EEESB_SB_EEENS1_32KernelTmaWarpSpecializedPingpongEEENS5_IJNSA_ILi64EEESF_SF_EEENS_10tfloat32_tENS5_IJlSB_lEEESH_SI_NS4_8TiledMMAINS4_8MMA_AtomIJNS4_4SM904GMMA29MMA_64x64x8_F32TF32TF32_SS_TNILNSM_7ScaleInE1ELSO_1EEEEEENS4_6LayoutISC_NS5_IJNSA_ILi0EEESS_SS_EEEEENS5_IJNS4_10UnderscoreESV_SV_EEEEENS4_13SM90_TMA_LOADENS4_14ComposedLayoutINS4_7SwizzleILi3ELi4ELi3EEENS4_18smem_ptr_flag_bitsILi32EEENSR_INS5_IJNSA_ILi8EEENSA_ILi32EEEEEENS5_IJS15_SB_EEEEEEEvNS4_8identityESY_S19_vS1A_EENS_8epilogue10collective6detail29Sm90TmaWarpSpecializedAdapterINS1D_15DefaultEpilogueISH_SI_SI_NS1C_6thread17LinearCombinationISH_Li1EffLNS1H_9ScaleType4KindE0ELNS_15FloatRoundStyleE2ESH_EENS1_15EpilogueDefaultEEEEEvvEEEEvNT_6ParamsE:
	.zero		1664


//--------------------- SYMBOLS --------------------------

	.type		.nv.reservedSmem.offset0,@object
	.size		.nv.reservedSmem.offset0,0x4
	.type		__assertfail,@function
